//
// Generated by NVIDIA NVVM Compiler
//
// Compiler Build ID: CL-36424714
// Cuda compilation tools, release 13.0, V13.0.88
// Based on NVVM 20.0.0
//

.version 9.0
.target sm_100
.address_size 64

	// .globl	_Z13calDistKernelPKfS0_Pfiiii
.extern .shared .align 16 .b8 s_c[];
.extern .shared .align 16 .b8 s_y[];

.visible .entry _Z13calDistKernelPKfS0_Pfiiii(
	.param .u64 .ptr .align 1 _Z13calDistKernelPKfS0_Pfiiii_param_0,
	.param .u64 .ptr .align 1 _Z13calDistKernelPKfS0_Pfiiii_param_1,
	.param .u64 .ptr .align 1 _Z13calDistKernelPKfS0_Pfiiii_param_2,
	.param .u32 _Z13calDistKernelPKfS0_Pfiiii_param_3,
	.param .u32 _Z13calDistKernelPKfS0_Pfiiii_param_4,
	.param .u32 _Z13calDistKernelPKfS0_Pfiiii_param_5,
	.param .u32 _Z13calDistKernelPKfS0_Pfiiii_param_6
)
{
	.reg .pred 	%p<22>;
	.reg .b32 	%r<33>;
	.reg .b32 	%f<87>;
	.reg .b64 	%rd<13>;

	ld.param.u64 	%rd1, [_Z13calDistKernelPKfS0_Pfiiii_param_0];
	ld.param.u64 	%rd2, [_Z13calDistKernelPKfS0_Pfiiii_param_1];
	ld.param.u64 	%rd3, [_Z13calDistKernelPKfS0_Pfiiii_param_2];
	ld.param.u32 	%r9, [_Z13calDistKernelPKfS0_Pfiiii_param_3];
	ld.param.u32 	%r10, [_Z13calDistKernelPKfS0_Pfiiii_param_4];
	ld.param.u32 	%r11, [_Z13calDistKernelPKfS0_Pfiiii_param_5];
	ld.param.u32 	%r12, [_Z13calDistKernelPKfS0_Pfiiii_param_6];
	mov.u32 	%r1, %tid.x;
	mov.u32 	%r2, %ctaid.x;
	mad.lo.s32 	%r3, %r12, %r2, %r1;
	mul.lo.s32 	%r4, %r12, %r10;
	shl.b32 	%r13, %r1, 2;
	mov.u32 	%r14, s_c;
	add.s32 	%r5, %r14, %r13;
	mov.b32 	%r15, 0;
	st.shared.u32 	[%r5], %r15;
	mul.lo.s32 	%r16, %r12, %r11;
	setp.ge.s32 	%p1, %r3, %r16;
	setp.ge.u32 	%p2, %r1, %r12;
	or.pred  	%p3, %p2, %p1;
	@%p3 bra 	$L__BB0_7;
	cvta.to.global.u64 	%rd4, %rd1;
	cvta.to.global.u64 	%rd5, %rd2;
	mul.wide.s32 	%rd6, %r3, 4;
	add.s64 	%rd7, %rd4, %rd6;
	ld.global.f32 	%f8, [%rd7];
	add.s32 	%r17, %r4, %r1;
	mul.wide.s32 	%rd8, %r17, 4;
	add.s64 	%rd9, %rd5, %rd8;
	ld.global.f32 	%f9, [%rd9];
	sub.f32 	%f1, %f8, %f9;
	abs.f32 	%f2, %f1;
	setp.eq.f32 	%p4, %f1, 0f3F800000;
	mov.f32 	%f86, 0f3F800000;
	@%p4 bra 	$L__BB0_6;
	setp.num.f32 	%p5, %f2, %f2;
	@%p5 bra 	$L__BB0_4;
	mov.f32 	%f65, 0f40000000;
	add.rn.f32 	%f86, %f1, %f65;
	bra.uni 	$L__BB0_6;
$L__BB0_4:
	setp.lt.f32 	%p6, %f2, 0f00800000;
	mul.f32 	%f10, %f2, 0f4B800000;
	selp.f32 	%f11, %f10, %f2, %p6;
	mov.b32 	%r18, %f11;
	add.s32 	%r19, %r18, -1060439283;
	and.b32  	%r20, %r19, -8388608;
	sub.s32 	%r21, %r18, %r20;
	mov.b32 	%f12, %r21;
	cvt.rn.f32.s32 	%f13, %r20;
	selp.f32 	%f14, 0fC1C00000, 0f00000000, %p6;
	fma.rn.f32 	%f15, %f13, 0f34000000, %f14;
	add.f32 	%f16, %f12, 0fBF800000;
	add.f32 	%f17, %f12, 0f3F800000;
	rcp.approx.ftz.f32 	%f18, %f17;
	add.f32 	%f19, %f16, %f16;
	mul.f32 	%f20, %f19, %f18;
	mul.f32 	%f21, %f20, %f20;
	neg.f32 	%f22, %f20;
	sub.f32 	%f23, %f16, %f20;
	add.f32 	%f24, %f23, %f23;
	fma.rn.f32 	%f25, %f22, %f16, %f24;
	mul.rn.f32 	%f26, %f18, %f25;
	fma.rn.f32 	%f27, %f21, 0f3A2C32E4, 0f3B52E7DB;
	fma.rn.f32 	%f28, %f27, %f21, 0f3C93BB73;
	fma.rn.f32 	%f29, %f28, %f21, 0f3DF6384F;
	mul.rn.f32 	%f30, %f29, %f21;
	fma.rn.f32 	%f31, %f20, 0f3FB8AA3B, %f15;
	mul.f32 	%f32, %f30, 0f40400000;
	sub.f32 	%f33, %f15, %f31;
	fma.rn.f32 	%f34, %f20, 0f3FB8AA3B, %f33;
	fma.rn.f32 	%f35, %f26, 0f3FB8AA3B, %f34;
	fma.rn.f32 	%f36, %f20, 0f32A55E34, %f35;
	fma.rn.f32 	%f37, %f32, %f26, %f36;
	fma.rn.f32 	%f38, %f30, %f20, %f37;
	add.rn.f32 	%f39, %f31, %f38;
	mov.f32 	%f40, 0f40000000;
	mul.rn.f32 	%f41, %f39, %f40;
	cvt.rni.f32.f32 	%f42, %f41;
	sub.f32 	%f43, %f41, %f42;
	neg.f32 	%f44, %f41;
	fma.rn.f32 	%f45, %f39, 0f40000000, %f44;
	neg.f32 	%f46, %f31;
	add.rn.f32 	%f47, %f39, %f46;
	neg.f32 	%f48, %f47;
	add.rn.f32 	%f49, %f38, %f48;
	fma.rn.f32 	%f50, %f49, 0f40000000, %f45;
	add.f32 	%f51, %f43, %f50;
	setp.gt.f32 	%p7, %f42, 0f00000000;
	selp.b32 	%r22, 0, -2097152000, %p7;
	setp.neu.f32 	%p8, %f1, 0f00000000;
	setp.neu.f32 	%p9, %f2, 0f7F800000;
	setp.lt.f32 	%p10, %f41, 0f00000000;
	selp.f32 	%f52, 0f00000000, 0f7F800000, %p10;
	abs.f32 	%f53, %f41;
	setp.gt.f32 	%p11, %f53, 0f43180000;
	cvt.rzi.s32.f32 	%r23, %f42;
	shl.b32 	%r24, %r23, 23;
	sub.s32 	%r25, %r24, %r22;
	mov.b32 	%f54, %r25;
	add.s32 	%r26, %r22, 2130706432;
	mov.b32 	%f55, %r26;
	fma.rn.f32 	%f56, %f51, 0f391FCB8E, 0f3AAF85ED;
	fma.rn.f32 	%f57, %f56, %f51, 0f3C1D9856;
	fma.rn.f32 	%f58, %f57, %f51, 0f3D6357BB;
	fma.rn.f32 	%f59, %f58, %f51, 0f3E75FDEC;
	fma.rn.f32 	%f60, %f59, %f51, 0f3F317218;
	fma.rn.f32 	%f61, %f60, %f51, 0f3F800000;
	mul.f32 	%f62, %f61, %f55;
	mul.f32 	%f63, %f62, %f54;
	selp.f32 	%f86, %f52, %f63, %p11;
	and.pred  	%p12, %p8, %p9;
	@%p12 bra 	$L__BB0_6;
	add.f32 	%f64, %f1, %f1;
	mov.b32 	%r27, %f64;
	and.b32  	%r28, %r27, 2147483647;
	mov.b32 	%f86, %r28;
$L__BB0_6:
	st.shared.f32 	[%r5], %f86;
$L__BB0_7:
	bar.sync 	0;
	mov.u32 	%r32, %ntid.x;
	setp.lt.u32 	%p13, %r32, 64;
	@%p13 bra 	$L__BB0_11;
$L__BB0_8:
	shr.u32 	%r8, %r32, 1;
	setp.ge.u32 	%p14, %r1, %r8;
	@%p14 bra 	$L__BB0_10;
	shl.b32 	%r29, %r8, 2;
	add.s32 	%r30, %r5, %r29;
	ld.shared.f32 	%f66, [%r30];
	ld.shared.f32 	%f67, [%r5];
	add.f32 	%f68, %f66, %f67;
	st.shared.f32 	[%r5], %f68;
$L__BB0_10:
	bar.sync 	0;
	setp.gt.u32 	%p15, %r32, 127;
	mov.u32 	%r32, %r8;
	@%p15 bra 	$L__BB0_8;
$L__BB0_11:
	setp.gt.u32 	%p16, %r1, 15;
	@%p16 bra 	$L__BB0_13;
	ld.shared.f32 	%f69, [%r5+64];
	ld.shared.f32 	%f70, [%r5];
	add.f32 	%f71, %f69, %f70;
	st.shared.f32 	[%r5], %f71;
$L__BB0_13:
	bar.warp.sync 	-1;
	setp.gt.u32 	%p17, %r1, 7;
	@%p17 bra 	$L__BB0_15;
	ld.shared.f32 	%f72, [%r5+32];
	ld.shared.f32 	%f73, [%r5];
	add.f32 	%f74, %f72, %f73;
	st.shared.f32 	[%r5], %f74;
$L__BB0_15:
	bar.warp.sync 	-1;
	setp.gt.u32 	%p18, %r1, 3;
	@%p18 bra 	$L__BB0_17;
	ld.shared.f32 	%f75, [%r5+16];
	ld.shared.f32 	%f76, [%r5];
	add.f32 	%f77, %f75, %f76;
	st.shared.f32 	[%r5], %f77;
$L__BB0_17:
	bar.warp.sync 	-1;
	setp.gt.u32 	%p19, %r1, 1;
	@%p19 bra 	$L__BB0_19;
	ld.shared.f32 	%f78, [%r5+8];
	ld.shared.f32 	%f79, [%r5];
	add.f32 	%f80, %f78, %f79;
	st.shared.f32 	[%r5], %f80;
$L__BB0_19:
	bar.warp.sync 	-1;
	setp.ne.s32 	%p20, %r1, 0;
	@%p20 bra 	$L__BB0_21;
	ld.shared.f32 	%f81, [s_c+4];
	ld.shared.f32 	%f82, [%r5];
	add.f32 	%f83, %f81, %f82;
	st.shared.f32 	[%r5], %f83;
$L__BB0_21:
	setp.ne.s32 	%p21, %r1, 0;
	bar.warp.sync 	-1;
	@%p21 bra 	$L__BB0_23;
	ld.shared.f32 	%f84, [s_c];
	sqrt.rn.f32 	%f85, %f84;
	mad.lo.s32 	%r31, %r9, %r2, %r10;
	cvta.to.global.u64 	%rd10, %rd3;
	mul.wide.u32 	%rd11, %r31, 4;
	add.s64 	%rd12, %rd10, %rd11;
	st.global.f32 	[%rd12], %f85;
$L__BB0_23:
	ret;

}
	// .globl	_Z9reduceMinPfPiS0_iiS_
.visible .entry _Z9reduceMinPfPiS0_iiS_(
	.param .u64 .ptr .align 1 _Z9reduceMinPfPiS0_iiS__param_0,
	.param .u64 .ptr .align 1 _Z9reduceMinPfPiS0_iiS__param_1,
	.param .u64 .ptr .align 1 _Z9reduceMinPfPiS0_iiS__param_2,
	.param .u32 _Z9reduceMinPfPiS0_iiS__param_3,
	.param .u32 _Z9reduceMinPfPiS0_iiS__param_4,
	.param .u64 .ptr .align 1 _Z9reduceMinPfPiS0_iiS__param_5
)
{
	.reg .pred 	%p<12>;
	.reg .b32 	%r<56>;
	.reg .b32 	%f<23>;
	.reg .b64 	%rd<24>;

	ld.param.u64 	%rd2, [_Z9reduceMinPfPiS0_iiS__param_0];
	ld.param.u64 	%rd3, [_Z9reduceMinPfPiS0_iiS__param_1];
	ld.param.u32 	%r27, [_Z9reduceMinPfPiS0_iiS__param_3];
	ld.param.u32 	%r28, [_Z9reduceMinPfPiS0_iiS__param_4];
	ld.param.u64 	%rd4, [_Z9reduceMinPfPiS0_iiS__param_5];
	mov.u32 	%r29, %tid.x;
	mov.u32 	%r30, %ntid.x;
	mov.u32 	%r31, %ctaid.x;
	mad.lo.s32 	%r1, %r30, %r31, %r29;
	setp.ge.s32 	%p1, %r1, %r28;
	@%p1 bra 	$L__BB1_10;
	cvta.to.global.u64 	%rd5, %rd2;
	mul.lo.s32 	%r2, %r27, %r1;
	cvt.s64.s32 	%rd1, %r2;
	mul.wide.s32 	%rd6, %r2, 4;
	add.s64 	%rd7, %rd5, %rd6;
	ld.global.f32 	%f22, [%rd7];
	setp.lt.s32 	%p2, %r27, 2;
	mov.b32 	%r55, 0;
	@%p2 bra 	$L__BB1_9;
	add.s32 	%r3, %r27, -1;
	add.s32 	%r36, %r27, -2;
	and.b32  	%r4, %r3, 3;
	setp.lt.u32 	%p3, %r36, 3;
	mov.b32 	%r55, 0;
	mov.b32 	%r53, 1;
	@%p3 bra 	$L__BB1_6;
	and.b32  	%r5, %r3, -4;
	mov.b32 	%r46, 0;
	mov.u32 	%r45, %r2;
	mov.u32 	%r55, %r46;
$L__BB1_4:
	add.s32 	%r38, %r46, 1;
	add.s32 	%r39, %r45, 1;
	mul.wide.s32 	%rd12, %r39, 4;
	add.s64 	%rd8, %rd2, %rd12;
	// begin inline asm
	ld.global.nc.f32 %f10, [%rd8];
	// end inline asm
	setp.lt.f32 	%p4, %f10, %f22;
	selp.f32 	%f14, %f10, %f22, %p4;
	selp.b32 	%r40, %r38, %r55, %p4;
	cvt.s64.s32 	%rd13, %r38;
	add.s64 	%rd14, %rd13, %rd1;
	shl.b64 	%rd15, %rd14, 2;
	add.s64 	%rd16, %rd2, %rd15;
	add.s64 	%rd9, %rd16, 4;
	// begin inline asm
	ld.global.nc.f32 %f11, [%rd9];
	// end inline asm
	setp.lt.f32 	%p5, %f11, %f14;
	selp.f32 	%f15, %f11, %f14, %p5;
	add.s32 	%r41, %r46, 2;
	selp.b32 	%r42, %r41, %r40, %p5;
	add.s64 	%rd10, %rd16, 8;
	// begin inline asm
	ld.global.nc.f32 %f12, [%rd10];
	// end inline asm
	setp.lt.f32 	%p6, %f12, %f15;
	selp.f32 	%f16, %f12, %f15, %p6;
	add.s32 	%r43, %r46, 3;
	selp.b32 	%r44, %r43, %r42, %p6;
	add.s64 	%rd11, %rd16, 12;
	// begin inline asm
	ld.global.nc.f32 %f13, [%rd11];
	// end inline asm
	setp.lt.f32 	%p7, %f13, %f16;
	selp.f32 	%f22, %f13, %f16, %p7;
	add.s32 	%r46, %r46, 4;
	selp.b32 	%r55, %r46, %r44, %p7;
	add.s32 	%r45, %r45, 4;
	setp.ne.s32 	%p8, %r46, %r5;
	@%p8 bra 	$L__BB1_4;
	add.s32 	%r53, %r46, 1;
$L__BB1_6:
	setp.eq.s32 	%p9, %r4, 0;
	@%p9 bra 	$L__BB1_9;
	add.s32 	%r52, %r53, %r2;
	neg.s32 	%r51, %r4;
$L__BB1_8:
	.pragma "nounroll";
	mul.wide.s32 	%rd18, %r52, 4;
	add.s64 	%rd17, %rd2, %rd18;
	// begin inline asm
	ld.global.nc.f32 %f17, [%rd17];
	// end inline asm
	setp.lt.f32 	%p10, %f17, %f22;
	selp.f32 	%f22, %f17, %f22, %p10;
	selp.b32 	%r55, %r53, %r55, %p10;
	add.s32 	%r53, %r53, 1;
	add.s32 	%r52, %r52, 1;
	add.s32 	%r51, %r51, 1;
	setp.ne.s32 	%p11, %r51, 0;
	@%p11 bra 	$L__BB1_8;
$L__BB1_9:
	cvta.to.global.u64 	%rd19, %rd3;
	mul.wide.s32 	%rd20, %r1, 4;
	add.s64 	%rd21, %rd19, %rd20;
	st.global.u32 	[%rd21], %r55;
	cvta.to.global.u64 	%rd22, %rd4;
	add.s64 	%rd23, %rd22, %rd20;
	st.global.f32 	[%rd23], %f22;
$L__BB1_10:
	ret;

}
	// .globl	_Z9reduceSumPfS_i
.visible .entry _Z9reduceSumPfS_i(
	.param .u64 .ptr .align 1 _Z9reduceSumPfS_i_param_0,
	.param .u64 .ptr .align 1 _Z9reduceSumPfS_i_param_1,
	.param .u32 _Z9reduceSumPfS_i_param_2
)
{
	.reg .pred 	%p<16>;
	.reg .b32 	%r<39>;
	.reg .b32 	%f<44>;
	.reg .b64 	%rd<15>;

	ld.param.u64 	%rd3, [_Z9reduceSumPfS_i_param_0];
	ld.param.u64 	%rd2, [_Z9reduceSumPfS_i_param_1];
	ld.param.u32 	%r18, [_Z9reduceSumPfS_i_param_2];
	cvta.to.global.u64 	%rd1, %rd3;
	mov.u32 	%r1, %tid.x;
	mov.u32 	%r2, %ctaid.x;
	mov.u32 	%r38, %ntid.x;
	mad.lo.s32 	%r36, %r2, %r38, %r1;
	mov.u32 	%r19, %nctaid.x;
	mul.lo.s32 	%r5, %r38, %r19;
	setp.ge.s32 	%p1, %r36, %r18;
	mov.f32 	%f43, 0f00000000;
	@%p1 bra 	$L__BB2_7;
	add.s32 	%r20, %r36, %r5;
	max.s32 	%r21, %r18, %r20;
	setp.lt.s32 	%p2, %r20, %r18;
	selp.u32 	%r22, 1, 0, %p2;
	add.s32 	%r23, %r20, %r22;
	sub.s32 	%r24, %r21, %r23;
	div.u32 	%r25, %r24, %r5;
	add.s32 	%r6, %r25, %r22;
	and.b32  	%r26, %r6, 3;
	setp.eq.s32 	%p3, %r26, 3;
	mov.f32 	%f43, 0f00000000;
	@%p3 bra 	$L__BB2_4;
	add.s32 	%r27, %r6, 1;
	and.b32  	%r28, %r27, 3;
	neg.s32 	%r34, %r28;
	mov.f32 	%f43, 0f00000000;
$L__BB2_3:
	.pragma "nounroll";
	mul.wide.s32 	%rd4, %r36, 4;
	add.s64 	%rd5, %rd1, %rd4;
	ld.global.f32 	%f12, [%rd5];
	add.f32 	%f43, %f43, %f12;
	add.s32 	%r36, %r36, %r5;
	add.s32 	%r34, %r34, 1;
	setp.ne.s32 	%p4, %r34, 0;
	@%p4 bra 	$L__BB2_3;
$L__BB2_4:
	setp.lt.u32 	%p5, %r6, 3;
	@%p5 bra 	$L__BB2_7;
	mul.wide.s32 	%rd8, %r5, 4;
	shl.b32 	%r29, %r5, 2;
$L__BB2_6:
	mul.wide.s32 	%rd6, %r36, 4;
	add.s64 	%rd7, %rd1, %rd6;
	ld.global.f32 	%f13, [%rd7];
	add.f32 	%f14, %f43, %f13;
	add.s64 	%rd9, %rd7, %rd8;
	ld.global.f32 	%f15, [%rd9];
	add.f32 	%f16, %f14, %f15;
	add.s64 	%rd10, %rd9, %rd8;
	ld.global.f32 	%f17, [%rd10];
	add.f32 	%f18, %f16, %f17;
	add.s64 	%rd11, %rd10, %rd8;
	ld.global.f32 	%f19, [%rd11];
	add.f32 	%f43, %f18, %f19;
	add.s32 	%r36, %r29, %r36;
	setp.lt.s32 	%p6, %r36, %r18;
	@%p6 bra 	$L__BB2_6;
$L__BB2_7:
	shl.b32 	%r30, %r1, 2;
	mov.u32 	%r31, s_y;
	add.s32 	%r15, %r31, %r30;
	st.shared.f32 	[%r15], %f43;
	bar.sync 	0;
	setp.lt.u32 	%p7, %r38, 64;
	@%p7 bra 	$L__BB2_11;
$L__BB2_8:
	shr.u32 	%r17, %r38, 1;
	setp.ge.u32 	%p8, %r1, %r17;
	@%p8 bra 	$L__BB2_10;
	shl.b32 	%r32, %r17, 2;
	add.s32 	%r33, %r15, %r32;
	ld.shared.f32 	%f20, [%r33];
	ld.shared.f32 	%f21, [%r15];
	add.f32 	%f22, %f20, %f21;
	st.shared.f32 	[%r15], %f22;
$L__BB2_10:
	bar.sync 	0;
	setp.gt.u32 	%p9, %r38, 127;
	mov.u32 	%r38, %r17;
	@%p9 bra 	$L__BB2_8;
$L__BB2_11:
	setp.gt.u32 	%p10, %r1, 15;
	@%p10 bra 	$L__BB2_13;
	ld.shared.f32 	%f23, [%r15+64];
	ld.shared.f32 	%f24, [%r15];
	add.f32 	%f25, %f23, %f24;
	st.shared.f32 	[%r15], %f25;
$L__BB2_13:
	bar.warp.sync 	-1;
	setp.gt.u32 	%p11, %r1, 7;
	@%p11 bra 	$L__BB2_15;
	ld.shared.f32 	%f26, [%r15+32];
	ld.shared.f32 	%f27, [%r15];
	add.f32 	%f28, %f26, %f27;
	st.shared.f32 	[%r15], %f28;
$L__BB2_15:
	bar.warp.sync 	-1;
	setp.gt.u32 	%p12, %r1, 3;
	@%p12 bra 	$L__BB2_17;
	ld.shared.f32 	%f29, [%r15+16];
	ld.shared.f32 	%f30, [%r15];
	add.f32 	%f31, %f29, %f30;
	st.shared.f32 	[%r15], %f31;
$L__BB2_17:
	bar.warp.sync 	-1;
	setp.gt.u32 	%p13, %r1, 1;
	@%p13 bra 	$L__BB2_19;
	ld.shared.f32 	%f32, [%r15+8];
	ld.shared.f32 	%f33, [%r15];
	add.f32 	%f34, %f32, %f33;
	st.shared.f32 	[%r15], %f34;
$L__BB2_19:
	bar.warp.sync 	-1;
	setp.ne.s32 	%p14, %r1, 0;
	@%p14 bra 	$L__BB2_21;
	ld.shared.f32 	%f35, [s_y+4];
	ld.shared.f32 	%f36, [%r15];
	add.f32 	%f37, %f35, %f36;
	st.shared.f32 	[%r15], %f37;
$L__BB2_21:
	setp.ne.s32 	%p15, %r1, 0;
	bar.warp.sync 	-1;
	@%p15 bra 	$L__BB2_23;
	ld.shared.f32 	%f38, [s_y];
	cvta.to.global.u64 	%rd12, %rd2;
	mul.wide.u32 	%rd13, %r2, 4;
	add.s64 	%rd14, %rd12, %rd13;
	st.global.f32 	[%rd14], %f38;
$L__BB2_23:
	ret;

}
	// .globl	_Z12countClusterPiS_i
.visible .entry _Z12countClusterPiS_i(
	.param .u64 .ptr .align 1 _Z12countClusterPiS_i_param_0,
	.param .u64 .ptr .align 1 _Z12countClusterPiS_i_param_1,
	.param .u32 _Z12countClusterPiS_i_param_2
)
{
	.reg .pred 	%p<2>;
	.reg .b32 	%r<8>;
	.reg .b64 	%rd<9>;

	ld.param.u64 	%rd1, [_Z12countClusterPiS_i_param_0];
	ld.param.u64 	%rd2, [_Z12countClusterPiS_i_param_1];
	ld.param.u32 	%r2, [_Z12countClusterPiS_i_param_2];
	mov.u32 	%r3, %tid.x;
	mov.u32 	%r4, %ntid.x;
	mov.u32 	%r5, %ctaid.x;
	mad.lo.s32 	%r1, %r4, %r5, %r3;
	setp.ge.s32 	%p1, %r1, %r2;
	@%p1 bra 	$L__BB3_2;
	cvta.to.global.u64 	%rd3, %rd1;
	cvta.to.global.u64 	%rd4, %rd2;
	mul.wide.s32 	%rd5, %r1, 4;
	add.s64 	%rd6, %rd3, %rd5;
	ld.global.u32 	%r6, [%rd6];
	mul.wide.s32 	%rd7, %r6, 4;
	add.s64 	%rd8, %rd4, %rd7;
	atom.global.add.u32 	%r7, [%rd8], 1;
$L__BB3_2:
	ret;

}
	// .globl	_Z6updatePKfPfPiS2_ii
.visible .entry _Z6updatePKfPfPiS2_ii(
	.param .u64 .ptr .align 1 _Z6updatePKfPfPiS2_ii_param_0,
	.param .u64 .ptr .align 1 _Z6updatePKfPfPiS2_ii_param_1,
	.param .u64 .ptr .align 1 _Z6updatePKfPfPiS2_ii_param_2,
	.param .u64 .ptr .align 1 _Z6updatePKfPfPiS2_ii_param_3,
	.param .u32 _Z6updatePKfPfPiS2_ii_param_4,
	.param .u32 _Z6updatePKfPfPiS2_ii_param_5
)
{
	.reg .pred 	%p<2>;
	.reg .b32 	%r<8>;
	.reg .b32 	%f<5>;
	.reg .b64 	%rd<17>;

	ld.param.u64 	%rd3, [_Z6updatePKfPfPiS2_ii_param_0];
	ld.param.u64 	%rd4, [_Z6updatePKfPfPiS2_ii_param_1];
	ld.param.u64 	%rd5, [_Z6updatePKfPfPiS2_ii_param_2];
	ld.param.u64 	%rd6, [_Z6updatePKfPfPiS2_ii_param_3];
	ld.param.u32 	%r2, [_Z6updatePKfPfPiS2_ii_param_5];
	cvta.to.global.u64 	%rd1, %rd6;
	cvta.to.global.u64 	%rd2, %rd5;
	mov.u32 	%r1, %tid.x;
	setp.ge.u32 	%p1, %r1, %r2;
	@%p1 bra 	$L__BB4_2;
	mov.u32 	%r3, %ctaid.x;
	mul.wide.u32 	%rd7, %r3, 4;
	add.s64 	%rd8, %rd2, %rd7;
	ld.global.u32 	%r4, [%rd8];
	cvta.to.global.u64 	%rd9, %rd3;
	cvta.to.global.u64 	%rd10, %rd4;
	mul.wide.s32 	%rd11, %r4, 4;
	add.s64 	%rd12, %rd1, %rd11;
	ld.global.u32 	%r5, [%rd12];
	mad.lo.s32 	%r6, %r4, %r2, %r1;
	mul.wide.u32 	%rd13, %r6, 4;
	add.s64 	%rd14, %rd10, %rd13;
	mad.lo.s32 	%r7, %r2, %r3, %r1;
	mul.wide.s32 	%rd15, %r7, 4;
	add.s64 	%rd16, %rd9, %rd15;
	ld.global.f32 	%f1, [%rd16];
	cvt.rn.f32.s32 	%f2, %r5;
	div.rn.f32 	%f3, %f1, %f2;
	atom.global.add.f32 	%f4, [%rd14], %f3;
$L__BB4_2:
	ret;

}
	// .globl	_Z4initIfEvPT_S0_i
.visible .entry _Z4initIfEvPT_S0_i(
	.param .u64 .ptr .align 1 _Z4initIfEvPT_S0_i_param_0,
	.param .f32 _Z4initIfEvPT_S0_i_param_1,
	.param .u32 _Z4initIfEvPT_S0_i_param_2
)
{
	.reg .pred 	%p<2>;
	.reg .b32 	%r<6>;
	.reg .b32 	%f<2>;
	.reg .b64 	%rd<5>;

	ld.param.u64 	%rd1, [_Z4initIfEvPT_S0_i_param_0];
	ld.param.f32 	%f1, [_Z4initIfEvPT_S0_i_param_1];
	ld.param.u32 	%r2, [_Z4initIfEvPT_S0_i_param_2];
	mov.u32 	%r3, %tid.x;
	mov.u32 	%r4, %ctaid.x;
	mov.u32 	%r5, %ntid.x;
	mad.lo.s32 	%r1, %r4, %r5, %r3;
	setp.ge.s32 	%p1, %r1, %r2;
	@%p1 bra 	$L__BB5_2;
	cvta.to.global.u64 	%rd2, %rd1;
	mul.wide.s32 	%rd3, %r1, 4;
	add.s64 	%rd4, %rd2, %rd3;
	st.global.f32 	[%rd4], %f1;
$L__BB5_2:
	ret;

}
	// .globl	_Z4initIiEvPT_S0_i
.visible .entry _Z4initIiEvPT_S0_i(
	.param .u64 .ptr .align 1 _Z4initIiEvPT_S0_i_param_0,
	.param .u32 _Z4initIiEvPT_S0_i_param_1,
	.param .u32 _Z4initIiEvPT_S0_i_param_2
)
{
	.reg .pred 	%p<2>;
	.reg .b32 	%r<7>;
	.reg .b64 	%rd<5>;

	ld.param.u64 	%rd1, [_Z4initIiEvPT_S0_i_param_0];
	ld.param.u32 	%r2, [_Z4initIiEvPT_S0_i_param_1];
	ld.param.u32 	%r3, [_Z4initIiEvPT_S0_i_param_2];
	mov.u32 	%r4, %tid.x;
	mov.u32 	%r5, %ctaid.x;
	mov.u32 	%r6, %ntid.x;
	mad.lo.s32 	%r1, %r5, %r6, %r4;
	setp.ge.s32 	%p1, %r1, %r3;
	@%p1 bra 	$L__BB6_2;
	cvta.to.global.u64 	%rd2, %rd1;
	mul.wide.s32 	%rd3, %r1, 4;
	add.s64 	%rd4, %rd2, %rd3;
	st.global.u32 	[%rd4], %r2;
$L__BB6_2:
	ret;

}


// ===== COMPILED SASS (sm_100) =====

	.target	sm_100

	.elftype	@"ET_EXEC"


//--------------------- .note.nv.tkinfo           --------------------------
	.section	.note.nv.tkinfo,"",@"SHT_NOTE"
	.sectionflags	@"SHF_NOTE_NV_TKINFO"
	.tkinfo
        /*0018*/ 	.word	0x00000002
        /*0030*/ 	.string	""
        /*0030*/ 	.string	"ptxas"
        /*0030*/ 	.string	"Cuda compilation tools, release 13.0, V13.0.88"
        /*0030*/ 	.string	"Build cuda_13.0.r13.0/compiler.36424714_0"
        /*0030*/ 	.string	"-arch sm_100 -m 64 "



//--------------------- .note.nv.cuinfo           --------------------------
	.section	.note.nv.cuinfo,"",@"SHT_NOTE"
	.sectionflags	@"SHF_NOTE_NV_CUINFO"
        /*0018*/ 	.short	0x0002
        /*001a*/ 	.short	0x0064
        /*001c*/ 	.short	0x0082
	.zero		2


//--------------------- .nv.info                  --------------------------
	.section	.nv.info,"",@"SHT_CUDA_INFO"
	.align	4


	//----- nvinfo : EIATTR_REGCOUNT
	.align		4
        /*0000*/ 	.byte	0x04, 0x2f
        /*0002*/ 	.short	(.L_1 - .L_0)
	.align		4
.L_0:
        /*0004*/ 	.word	index@(_Z13calDistKernelPKfS0_Pfiiii)
        /*0008*/ 	.word	0x00000010


	//----- nvinfo : EIATTR_FRAME_SIZE
	.align		4
.L_1:
        /*000c*/ 	.byte	0x04, 0x11
        /*000e*/ 	.short	(.L_3 - .L_2)
	.align		4
.L_2:
        /*0010*/ 	.word	index@($__internal_1_$__cuda_sm20_sqrt_rn_f32_slowpath)
        /*0014*/ 	.word	0x00000000


	//----- nvinfo : EIATTR_FRAME_SIZE
	.align		4
.L_3:
        /*0018*/ 	.byte	0x04, 0x11
        /*001a*/ 	.short	(.L_5 - .L_4)
	.align		4
.L_4:
        /*001c*/ 	.word	index@(_Z13calDistKernelPKfS0_Pfiiii)
        /*0020*/ 	.word	0x00000000


	//----- nvinfo : EIATTR_REGCOUNT
	.align		4
.L_5:
        /*0024*/ 	.byte	0x04, 0x2f
        /*0026*/ 	.short	(.L_7 - .L_6)
	.align		4
.L_6:
        /*0028*/ 	.word	index@(_Z9reduceMinPfPiS0_iiS_)
        /*002c*/ 	.word	0x00000020


	//----- nvinfo : EIATTR_FRAME_SIZE
	.align		4
.L_7:
        /*0030*/ 	.byte	0x04, 0x11
        /*0032*/ 	.short	(.L_9 - .L_8)
	.align		4
.L_8:
        /*0034*/ 	.word	index@(_Z9reduceMinPfPiS0_iiS_)
        /*0038*/ 	.word	0x00000000


	//----- nvinfo : EIATTR_REGCOUNT
	.align		4
.L_9:
        /*003c*/ 	.byte	0x04, 0x2f
        /*003e*/ 	.short	(.L_11 - .L_10)
	.align		4
.L_10:
        /*0040*/ 	.word	index@(_Z9reduceSumPfS_i)
        /*0044*/ 	.word	0x00000012


	//----- nvinfo : EIATTR_FRAME_SIZE
	.align		4
.L_11:
        /*0048*/ 	.byte	0x04, 0x11
        /*004a*/ 	.short	(.L_13 - .L_12)
	.align		4
.L_12:
        /*004c*/ 	.word	index@(_Z9reduceSumPfS_i)
        /*0050*/ 	.word	0x00000000


	//----- nvinfo : EIATTR_REGCOUNT
	.align		4
.L_13:
        /*0054*/ 	.byte	0x04, 0x2f
        /*0056*/ 	.short	(.L_15 - .L_14)
	.align		4
.L_14:
        /*0058*/ 	.word	index@(_Z12countClusterPiS_i)
        /*005c*/ 	.word	0x0000000a


	//----- nvinfo : EIATTR_FRAME_SIZE
	.align		4
.L_15:
        /*0060*/ 	.byte	0x04, 0x11
        /*0062*/ 	.short	(.L_17 - .L_16)
	.align		4
.L_16:
        /*0064*/ 	.word	index@(_Z12countClusterPiS_i)
        /*0068*/ 	.word	0x00000000


	//----- nvinfo : EIATTR_REGCOUNT
	.align		4
.L_17:
        /*006c*/ 	.byte	0x04, 0x2f
        /*006e*/ 	.short	(.L_19 - .L_18)
	.align		4
.L_18:
        /*0070*/ 	.word	index@(_Z6updatePKfPfPiS2_ii)
        /*0074*/ 	.word	0x00000012


	//----- nvinfo : EIATTR_FRAME_SIZE
	.align		4
.L_19:
        /*0078*/ 	.byte	0x04, 0x11
        /*007a*/ 	.short	(.L_21 - .L_20)
	.align		4
.L_20:
        /*007c*/ 	.word	index@($__internal_0_$__cuda_sm3x_div_rn_noftz_f32_slowpath)
        /*0080*/ 	.word	0x00000000


	//----- nvinfo : EIATTR_FRAME_SIZE
	.align		4
.L_21:
        /*0084*/ 	.byte	0x04, 0x11
        /*0086*/ 	.short	(.L_23 - .L_22)
	.align		4
.L_22:
        /*0088*/ 	.word	index@(_Z6updatePKfPfPiS2_ii)
        /*008c*/ 	.word	0x00000000


	//----- nvinfo : EIATTR_REGCOUNT
	.align		4
.L_23:
        /*0090*/ 	.byte	0x04, 0x2f
        /*0092*/ 	.short	(.L_25 - .L_24)
	.align		4
.L_24:
        /*0094*/ 	.word	index@(_Z4initIfEvPT_S0_i)
        /*0098*/ 	.word	0x0000000a


	//----- nvinfo : EIATTR_FRAME_SIZE
	.align		4
.L_25:
        /*009c*/ 	.byte	0x04, 0x11
        /*009e*/ 	.short	(.L_27 - .L_26)
	.align		4
.L_26:
        /*00a0*/ 	.word	index@(_Z4initIfEvPT_S0_i)
        /*00a4*/ 	.word	0x00000000


	//----- nvinfo : EIATTR_REGCOUNT
	.align		4
.L_27:
        /*00a8*/ 	.byte	0x04, 0x2f
        /*00aa*/ 	.short	(.L_29 - .L_28)
	.align		4
.L_28:
        /*00ac*/ 	.word	index@(_Z4initIiEvPT_S0_i)
        /*00b0*/ 	.word	0x0000000a


	//----- nvinfo : EIATTR_FRAME_SIZE
	.align		4
.L_29:
        /*00b4*/ 	.byte	0x04, 0x11
        /*00b6*/ 	.short	(.L_31 - .L_30)
	.align		4
.L_30:
        /*00b8*/ 	.word	index@(_Z4initIiEvPT_S0_i)
        /*00bc*/ 	.word	0x00000000


	//----- nvinfo : EIATTR_MIN_STACK_SIZE
	.align		4
.L_31:
        /*00c0*/ 	.byte	0x04, 0x12
        /*00c2*/ 	.short	(.L_33 - .L_32)
	.align		4
.L_32:
        /*00c4*/ 	.word	index@(_Z4initIiEvPT_S0_i)
        /*00c8*/ 	.word	0x00000000


	//----- nvinfo : EIATTR_MIN_STACK_SIZE
	.align		4
.L_33:
        /*00cc*/ 	.byte	0x04, 0x12
        /*00ce*/ 	.short	(.L_35 - .L_34)
	.align		4
.L_34:
        /*00d0*/ 	.word	index@(_Z4initIfEvPT_S0_i)
        /*00d4*/ 	.word	0x00000000


	//----- nvinfo : EIATTR_MIN_STACK_SIZE
	.align		4
.L_35:
        /*00d8*/ 	.byte	0x04, 0x12
        /*00da*/ 	.short	(.L_37 - .L_36)
	.align		4
.L_36:
        /*00dc*/ 	.word	index@(_Z6updatePKfPfPiS2_ii)
        /*00e0*/ 	.word	0x00000000


	//----- nvinfo : EIATTR_MIN_STACK_SIZE
	.align		4
.L_37:
        /*00e4*/ 	.byte	0x04, 0x12
        /*00e6*/ 	.short	(.L_39 - .L_38)
	.align		4
.L_38:
        /*00e8*/ 	.word	index@(_Z12countClusterPiS_i)
        /*00ec*/ 	.word	0x00000000


	//----- nvinfo : EIATTR_MIN_STACK_SIZE
	.align		4
.L_39:
        /*00f0*/ 	.byte	0x04, 0x12
        /*00f2*/ 	.short	(.L_41 - .L_40)
	.align		4
.L_40:
        /*00f4*/ 	.word	index@(_Z9reduceSumPfS_i)
        /*00f8*/ 	.word	0x00000000


	//----- nvinfo : EIATTR_MIN_STACK_SIZE
	.align		4
.L_41:
        /*00fc*/ 	.byte	0x04, 0x12
        /*00fe*/ 	.short	(.L_43 - .L_42)
	.align		4
.L_42:
        /*0100*/ 	.word	index@(_Z9reduceMinPfPiS0_iiS_)
        /*0104*/ 	.word	0x00000000


	//----- nvinfo : EIATTR_MIN_STACK_SIZE
	.align		4
.L_43:
        /*0108*/ 	.byte	0x04, 0x12
        /*010a*/ 	.short	(.L_45 - .L_44)
	.align		4
.L_44:
        /*010c*/ 	.word	index@(_Z13calDistKernelPKfS0_Pfiiii)
        /*0110*/ 	.word	0x00000000
.L_45:


//--------------------- .nv.compat                --------------------------
	.section	.nv.compat,"",@"SHT_CUDA_COMPAT_INFO"
	.align	4
        /*0000*/ 	.byte	0x02, 0x09, 0x00, 0x00, 0x02, 0x02, 0x01, 0x00, 0x02, 0x05, 0x05, 0x00, 0x03, 0x07, 0x01, 0x01
        /*0010*/ 	.byte	0x02, 0x03, 0x00, 0x00, 0x02, 0x06, 0x01, 0x00, 0x04, 0x0b, 0x08, 0x00, 0x01, 0x00, 0x00, 0x00
        /*0020*/ 	.byte	0x00, 0x00, 0x00, 0x00


//--------------------- .nv.info._Z4initIiEvPT_S0_i --------------------------
	.section	.nv.info._Z4initIiEvPT_S0_i,"",@"SHT_CUDA_INFO"
	.sectionflags	@""
	.align	4


	//----- nvinfo : EIATTR_CUDA_API_VERSION
	.align		4
        /*0000*/ 	.byte	0x04, 0x37
        /*0002*/ 	.short	(.L_47 - .L_46)
.L_46:
        /*0004*/ 	.word	0x00000082


	//----- nvinfo : EIATTR_KPARAM_INFO
	.align		4
.L_47:
        /*0008*/ 	.byte	0x04, 0x17
        /*000a*/ 	.short	(.L_49 - .L_48)
.L_48:
        /*000c*/ 	.word	0x00000000
        /*0010*/ 	.short	0x0002
        /*0012*/ 	.short	0x000c
        /*0014*/ 	.byte	0x00, 0xf0, 0x11, 0x00


	//----- nvinfo : EIATTR_KPARAM_INFO
	.align		4
.L_49:
        /*0018*/ 	.byte	0x04, 0x17
        /*001a*/ 	.short	(.L_51 - .L_50)
.L_50:
        /*001c*/ 	.word	0x00000000
        /*0020*/ 	.short	0x0001
        /*0022*/ 	.short	0x0008
        /*0024*/ 	.byte	0x00, 0xf0, 0x11, 0x00


	//----- nvinfo : EIATTR_KPARAM_INFO
	.align		4
.L_51:
        /*0028*/ 	.byte	0x04, 0x17
        /*002a*/ 	.short	(.L_53 - .L_52)
.L_52:
        /*002c*/ 	.word	0x00000000
        /*0030*/ 	.short	0x0000
        /*0032*/ 	.short	0x0000
        /*0034*/ 	.byte	0x00, 0xf5, 0x21, 0x00


	//----- nvinfo : EIATTR_SPARSE_MMA_MASK
	.align		4
.L_53:
        /*0038*/ 	.byte	0x03, 0x50
        /*003a*/ 	.short	0x0000


	//----- nvinfo : EIATTR_MAXREG_COUNT
	.align		4
        /*003c*/ 	.byte	0x03, 0x1b
        /*003e*/ 	.short	0x00ff


	//----- nvinfo : EIATTR_MERCURY_ISA_VERSION
	.align		4
        /*0040*/ 	.byte	0x03, 0x5f
        /*0042*/ 	.short	0x0101


	//----- nvinfo : EIATTR_VRC_CTA_INIT_COUNT
	.align		4
        /*0044*/ 	.byte	0x02, 0x4a
	.zero		1
	.zero		1


	//----- nvinfo : EIATTR_EXIT_INSTR_OFFSETS
	.align		4
        /*0048*/ 	.byte	0x04, 0x1c
        /*004a*/ 	.short	(.L_55 - .L_54)


	//   ....[0]....
.L_54:
        /*004c*/ 	.word	0x00000070


	//   ....[1]....
        /*0050*/ 	.word	0x000000d0


	//----- nvinfo : EIATTR_CBANK_PARAM_SIZE
	.align		4
.L_55:
        /*0054*/ 	.byte	0x03, 0x19
        /*0056*/ 	.short	0x0010


	//----- nvinfo : EIATTR_PARAM_CBANK
	.align		4
        /*0058*/ 	.byte	0x04, 0x0a
        /*005a*/ 	.short	(.L_57 - .L_56)
	.align		4
.L_56:
        /*005c*/ 	.word	index@(.nv.constant0._Z4initIiEvPT_S0_i)
        /*0060*/ 	.short	0x0380
        /*0062*/ 	.short	0x0010


	//----- nvinfo : EIATTR_SW_WAR
	.align		4
.L_57:
        /*0064*/ 	.byte	0x04, 0x36
        /*0066*/ 	.short	(.L_59 - .L_58)
.L_58:
        /*0068*/ 	.word	0x00000008
.L_59:


//--------------------- .nv.info._Z4initIfEvPT_S0_i --------------------------
	.section	.nv.info._Z4initIfEvPT_S0_i,"",@"SHT_CUDA_INFO"
	.sectionflags	@""
	.align	4


	//----- nvinfo : EIATTR_CUDA_API_VERSION
	.align		4
        /*0000*/ 	.byte	0x04, 0x37
        /*0002*/ 	.short	(.L_61 - .L_60)
.L_60:
        /*0004*/ 	.word	0x00000082


	//----- nvinfo : EIATTR_KPARAM_INFO
	.align		4
.L_61:
        /*0008*/ 	.byte	0x04, 0x17
        /*000a*/ 	.short	(.L_63 - .L_62)
.L_62:
        /*000c*/ 	.word	0x00000000
        /*0010*/ 	.short	0x0002
        /*0012*/ 	.short	0x000c
        /*0014*/ 	.byte	0x00, 0xf0, 0x11, 0x00


	//----- nvinfo : EIATTR_KPARAM_INFO
	.align		4
.L_63:
        /*0018*/ 	.byte	0x04, 0x17
        /*001a*/ 	.short	(.L_65 - .L_64)
.L_64:
        /*001c*/ 	.word	0x00000000
        /*0020*/ 	.short	0x0001
        /*0022*/ 	.short	0x0008
        /*0024*/ 	.byte	0x00, 0xf0, 0x11, 0x00


	//----- nvinfo : EIATTR_KPARAM_INFO
	.align		4
.L_65:
        /*0028*/ 	.byte	0x04, 0x17
        /*002a*/ 	.short	(.L_67 - .L_66)
.L_66:
        /*002c*/ 	.word	0x00000000
        /*0030*/ 	.short	0x0000
        /*0032*/ 	.short	0x0000
        /*0034*/ 	.byte	0x00, 0xf5, 0x21, 0x00


	//----- nvinfo : EIATTR_SPARSE_MMA_MASK
	.align		4
.L_67:
        /*0038*/ 	.byte	0x03, 0x50
        /*003a*/ 	.short	0x0000


	//----- nvinfo : EIATTR_MAXREG_COUNT
	.align		4
        /*003c*/ 	.byte	0x03, 0x1b
        /*003e*/ 	.short	0x00ff


	//----- nvinfo : EIATTR_MERCURY_ISA_VERSION
	.align		4
        /*0040*/ 	.byte	0x03, 0x5f
        /*0042*/ 	.short	0x0101


	//----- nvinfo : EIATTR_VRC_CTA_INIT_COUNT
	.align		4
        /*0044*/ 	.byte	0x02, 0x4a
	.zero		1
	.zero		1


	//----- nvinfo : EIATTR_EXIT_INSTR_OFFSETS
	.align		4
        /*0048*/ 	.byte	0x04, 0x1c
        /*004a*/ 	.short	(.L_69 - .L_68)


	//   ....[0]....
.L_68:
        /*004c*/ 	.word	0x00000070


	//   ....[1]....
        /*0050*/ 	.word	0x000000d0


	//----- nvinfo : EIATTR_CBANK_PARAM_SIZE
	.align		4
.L_69:
        /*0054*/ 	.byte	0x03, 0x19
        /*0056*/ 	.short	0x0010


	//----- nvinfo : EIATTR_PARAM_CBANK
	.align		4
        /*0058*/ 	.byte	0x04, 0x0a
        /*005a*/ 	.short	(.L_71 - .L_70)
	.align		4
.L_70:
        /*005c*/ 	.word	index@(.nv.constant0._Z4initIfEvPT_S0_i)
        /*0060*/ 	.short	0x0380
        /*0062*/ 	.short	0x0010


	//----- nvinfo : EIATTR_SW_WAR
	.align		4
.L_71:
        /*0064*/ 	.byte	0x04, 0x36
        /*0066*/ 	.short	(.L_73 - .L_72)
.L_72:
        /*0068*/ 	.word	0x00000008
.L_73:


//--------------------- .nv.info._Z6updatePKfPfPiS2_ii --------------------------
	.section	.nv.info._Z6updatePKfPfPiS2_ii,"",@"SHT_CUDA_INFO"
	.sectionflags	@""
	.align	4


	//----- nvinfo : EIATTR_CUDA_API_VERSION
	.align		4
        /*0000*/ 	.byte	0x04, 0x37
        /*0002*/ 	.short	(.L_75 - .L_74)
.L_74:
        /*0004*/ 	.word	0x00000082


	//----- nvinfo : EIATTR_KPARAM_INFO
	.align		4
.L_75:
        /*0008*/ 	.byte	0x04, 0x17
        /*000a*/ 	.short	(.L_77 - .L_76)
.L_76:
        /*000c*/ 	.word	0x00000000
        /*0010*/ 	.short	0x0005
        /*0012*/ 	.short	0x0024
        /*0014*/ 	.byte	0x00, 0xf0, 0x11, 0x00


	//----- nvinfo : EIATTR_KPARAM_INFO
	.align		4
.L_77:
        /*0018*/ 	.byte	0x04, 0x17
        /*001a*/ 	.short	(.L_79 - .L_78)
.L_78:
        /*001c*/ 	.word	0x00000000
        /*0020*/ 	.short	0x0004
        /*0022*/ 	.short	0x0020
        /*0024*/ 	.byte	0x00, 0xf0, 0x11, 0x00


	//----- nvinfo : EIATTR_KPARAM_INFO
	.align		4
.L_79:
        /*0028*/ 	.byte	0x04, 0x17
        /*002a*/ 	.short	(.L_81 - .L_80)
.L_80:
        /*002c*/ 	.word	0x00000000
        /*0030*/ 	.short	0x0003
        /*0032*/ 	.short	0x0018
        /*0034*/ 	.byte	0x00, 0xf5, 0x21, 0x00


	//----- nvinfo : EIATTR_KPARAM_INFO
	.align		4
.L_81:
        /*0038*/ 	.byte	0x04, 0x17
        /*003a*/ 	.short	(.L_83 - .L_82)
.L_82:
        /*003c*/ 	.word	0x00000000
        /*0040*/ 	.short	0x0002
        /*0042*/ 	.short	0x0010
        /*0044*/ 	.byte	0x00, 0xf5, 0x21, 0x00


	//----- nvinfo : EIATTR_KPARAM_INFO
	.align		4
.L_83:
        /*0048*/ 	.byte	0x04, 0x17
        /*004a*/ 	.short	(.L_85 - .L_84)
.L_84:
        /*004c*/ 	.word	0x00000000
        /*0050*/ 	.short	0x0001
        /*0052*/ 	.short	0x0008
        /*0054*/ 	.byte	0x00, 0xf5, 0x21, 0x00


	//----- nvinfo : EIATTR_KPARAM_INFO
	.align		4
.L_85:
        /*0058*/ 	.byte	0x04, 0x17
        /*005a*/ 	.short	(.L_87 - .L_86)
.L_86:
        /*005c*/ 	.word	0x00000000
        /*0060*/ 	.short	0x0000
        /*0062*/ 	.short	0x0000
        /*0064*/ 	.byte	0x00, 0xf5, 0x21, 0x00


	//----- nvinfo : EIATTR_SPARSE_MMA_MASK
	.align		4
.L_87:
        /*0068*/ 	.byte	0x03, 0x50
        /*006a*/ 	.short	0x0000


	//----- nvinfo : EIATTR_MAXREG_COUNT
	.align		4
        /*006c*/ 	.byte	0x03, 0x1b
        /*006e*/ 	.short	0x00ff


	//----- nvinfo : EIATTR_MERCURY_ISA_VERSION
	.align		4
        /*0070*/ 	.byte	0x03, 0x5f
        /*0072*/ 	.short	0x0101


	//----- nvinfo : EIATTR_VRC_CTA_INIT_COUNT
	.align		4
        /*0074*/ 	.byte	0x02, 0x4a
	.zero		1
	.zero		1


	//----- nvinfo : EIATTR_EXIT_INSTR_OFFSETS
	.align		4
        /*0078*/ 	.byte	0x04, 0x1c
        /*007a*/ 	.short	(.L_89 - .L_88)


	//   ....[0]....
.L_88:
        /*007c*/ 	.word	0x00000040


	//   ....[1]....
        /*0080*/ 	.word	0x00000230


	//----- nvinfo : EIATTR_CRS_STACK_SIZE
	.align		4
.L_89:
        /*0084*/ 	.byte	0x04, 0x1e
        /*0086*/ 	.short	(.L_91 - .L_90)
.L_90:
        /*0088*/ 	.word	0x00000000


	//----- nvinfo : EIATTR_CBANK_PARAM_SIZE
	.align		4
.L_91:
        /*008c*/ 	.byte	0x03, 0x19
        /*008e*/ 	.short	0x0028


	//----- nvinfo : EIATTR_PARAM_CBANK
	.align		4
        /*0090*/ 	.byte	0x04, 0x0a
        /*0092*/ 	.short	(.L_93 - .L_92)
	.align		4
.L_92:
        /*0094*/ 	.word	index@(.nv.constant0._Z6updatePKfPfPiS2_ii)
        /*0098*/ 	.short	0x0380
        /*009a*/ 	.short	0x0028


	//----- nvinfo : EIATTR_SW_WAR
	.align		4
.L_93:
        /*009c*/ 	.byte	0x04, 0x36
        /*009e*/ 	.short	(.L_95 - .L_94)
.L_94:
        /*00a0*/ 	.word	0x00000008
.L_95:


//--------------------- .nv.info._Z12countClusterPiS_i --------------------------
	.section	.nv.info._Z12countClusterPiS_i,"",@"SHT_CUDA_INFO"
	.sectionflags	@""
	.align	4


	//----- nvinfo : EIATTR_CUDA_API_VERSION
	.align		4
        /*0000*/ 	.byte	0x04, 0x37
        /*0002*/ 	.short	(.L_97 - .L_96)
.L_96:
        /*0004*/ 	.word	0x00000082


	//----- nvinfo : EIATTR_KPARAM_INFO
	.align		4
.L_97:
        /*0008*/ 	.byte	0x04, 0x17
        /*000a*/ 	.short	(.L_99 - .L_98)
.L_98:
        /*000c*/ 	.word	0x00000000
        /*0010*/ 	.short	0x0002
        /*0012*/ 	.short	0x0010
        /*0014*/ 	.byte	0x00, 0xf0, 0x11, 0x00


	//----- nvinfo : EIATTR_KPARAM_INFO
	.align		4
.L_99:
        /*0018*/ 	.byte	0x04, 0x17
        /*001a*/ 	.short	(.L_101 - .L_100)
.L_100:
        /*001c*/ 	.word	0x00000000
        /*0020*/ 	.short	0x0001
        /*0022*/ 	.short	0x0008
        /*0024*/ 	.byte	0x00, 0xf5, 0x21, 0x00


	//----- nvinfo : EIATTR_KPARAM_INFO
	.align		4
.L_101:
        /*0028*/ 	.byte	0x04, 0x17
        /*002a*/ 	.short	(.L_103 - .L_102)
.L_102:
        /*002c*/ 	.word	0x00000000
        /*0030*/ 	.short	0x0000
        /*0032*/ 	.short	0x0000
        /*0034*/ 	.byte	0x00, 0xf5, 0x21, 0x00


	//----- nvinfo : EIATTR_SPARSE_MMA_MASK
	.align		4
.L_103:
        /*0038*/ 	.byte	0x03, 0x50
        /*003a*/ 	.short	0x0000


	//----- nvinfo : EIATTR_MAXREG_COUNT
	.align		4
        /*003c*/ 	.byte	0x03, 0x1b
        /*003e*/ 	.short	0x00ff


	//----- nvinfo : EIATTR_MERCURY_ISA_VERSION
	.align		4
        /*0040*/ 	.byte	0x03, 0x5f
        /*0042*/ 	.short	0x0101


	//----- nvinfo : EIATTR_VRC_CTA_INIT_COUNT
	.align		4
        /*0044*/ 	.byte	0x02, 0x4a
	.zero		1
	.zero		1


	//----- nvinfo : EIATTR_EXIT_INSTR_OFFSETS
	.align		4
        /*0048*/ 	.byte	0x04, 0x1c
        /*004a*/ 	.short	(.L_105 - .L_104)


	//   ....[0]....
.L_104:
        /*004c*/ 	.word	0x00000070


	//   ....[1]....
        /*0050*/ 	.word	0x00000100


	//----- nvinfo : EIATTR_CBANK_PARAM_SIZE
	.align		4
.L_105:
        /*0054*/ 	.byte	0x03, 0x19
        /*0056*/ 	.short	0x0014


	//----- nvinfo : EIATTR_PARAM_CBANK
	.align		4
        /*0058*/ 	.byte	0x04, 0x0a
        /*005a*/ 	.short	(.L_107 - .L_106)
	.align		4
.L_106:
        /*005c*/ 	.word	index@(.nv.constant0._Z12countClusterPiS_i)
        /*0060*/ 	.short	0x0380
        /*0062*/ 	.short	0x0014


	//----- nvinfo : EIATTR_SW_WAR
	.align		4
.L_107:
        /*0064*/ 	.byte	0x04, 0x36
        /*0066*/ 	.short	(.L_109 - .L_108)
.L_108:
        /*0068*/ 	.word	0x00000008
.L_109:


//--------------------- .nv.info._Z9reduceSumPfS_i --------------------------
	.section	.nv.info._Z9reduceSumPfS_i,"",@"SHT_CUDA_INFO"
	.sectionflags	@""
	.align	4


	//----- nvinfo : EIATTR_CUDA_API_VERSION
	.align		4
        /*0000*/ 	.byte	0x04, 0x37
        /*0002*/ 	.short	(.L_111 - .L_110)
.L_110:
        /*0004*/ 	.word	0x00000082


	//----- nvinfo : EIATTR_KPARAM_INFO
	.align		4
.L_111:
        /*0008*/ 	.byte	0x04, 0x17
        /*000a*/ 	.short	(.L_113 - .L_112)
.L_112:
        /*000c*/ 	.word	0x00000000
        /*0010*/ 	.short	0x0002
        /*0012*/ 	.short	0x0010
        /*0014*/ 	.byte	0x00, 0xf0, 0x11, 0x00


	//----- nvinfo : EIATTR_KPARAM_INFO
	.align		4
.L_113:
        /*0018*/ 	.byte	0x04, 0x17
        /*001a*/ 	.short	(.L_115 - .L_114)
.L_114:
        /*001c*/ 	.word	0x00000000
        /*0020*/ 	.short	0x0001
        /*0022*/ 	.short	0x0008
        /*0024*/ 	.byte	0x00, 0xf5, 0x21, 0x00


	//----- nvinfo : EIATTR_KPARAM_INFO
	.align		4
.L_115:
        /*0028*/ 	.byte	0x04, 0x17
        /*002a*/ 	.short	(.L_117 - .L_116)
.L_116:
        /*002c*/ 	.word	0x00000000
        /*0030*/ 	.short	0x0000
        /*0032*/ 	.short	0x0000
        /*0034*/ 	.byte	0x00, 0xf5, 0x21, 0x00


	//----- nvinfo : EIATTR_SPARSE_MMA_MASK
	.align		4
.L_117:
        /*0038*/ 	.byte	0x03, 0x50
        /*003a*/ 	.short	0x0000


	//----- nvinfo : EIATTR_MAXREG_COUNT
	.align		4
        /*003c*/ 	.byte	0x03, 0x1b
        /*003e*/ 	.short	0x00ff


	//----- nvinfo : EIATTR_NUM_BARRIERS
	.align		4
        /*0040*/ 	.byte	0x02, 0x4c
        /*0042*/ 	.byte	0x01
	.zero		1


	//----- nvinfo : EIATTR_MERCURY_ISA_VERSION
	.align		4
        /*0044*/ 	.byte	0x03, 0x5f
        /*0046*/ 	.short	0x0101


	//----- nvinfo : EIATTR_COOP_GROUP_MASK_REGIDS
	.align		4
        /*0048*/ 	.byte	0x04, 0x29
        /*004a*/ 	.short	(.L_119 - .L_118)


	//   ....[0]....
.L_118:
        /*004c*/ 	.word	0xffffffff


	//   ....[1]....
        /*0050*/ 	.word	0xffffffff


	//   ....[2]....
        /*0054*/ 	.word	0xffffffff


	//   ....[3]....
        /*0058*/ 	.word	0xffffffff


	//   ....[4]....
        /*005c*/ 	.word	0xffffffff


	//----- nvinfo : EIATTR_COOP_GROUP_INSTR_OFFSETS
	.align		4
.L_119:
        /*0060*/ 	.byte	0x04, 0x28
        /*0062*/ 	.short	(.L_121 - .L_120)


	//   ....[0]....
.L_120:
        /*0064*/ 	.word	0x00000650


	//   ....[1]....
        /*0068*/ 	.word	0x000006b0


	//   ....[2]....
        /*006c*/ 	.word	0x00000730


	//   ....[3]....
        /*0070*/ 	.word	0x00000790


	//   ....[4]....
        /*0074*/ 	.word	0x000007e0


	//----- nvinfo : EIATTR_VRC_CTA_INIT_COUNT
	.align		4
.L_121:
        /*0078*/ 	.byte	0x02, 0x4a
	.zero		1
	.zero		1


	//----- nvinfo : EIATTR_EXIT_INSTR_OFFSETS
	.align		4
        /*007c*/ 	.byte	0x04, 0x1c
        /*007e*/ 	.short	(.L_123 - .L_122)


	//   ....[0]....
.L_122:
        /*0080*/ 	.word	0x000007f0


	//   ....[1]....
        /*0084*/ 	.word	0x00000870


	//----- nvinfo : EIATTR_CRS_STACK_SIZE
	.align		4
.L_123:
        /*0088*/ 	.byte	0x04, 0x1e
        /*008a*/ 	.short	(.L_125 - .L_124)
.L_124:
        /*008c*/ 	.word	0x00000000


	//----- nvinfo : EIATTR_CBANK_PARAM_SIZE
	.align		4
.L_125:
        /*0090*/ 	.byte	0x03, 0x19
        /*0092*/ 	.short	0x0014


	//----- nvinfo : EIATTR_PARAM_CBANK
	.align		4
        /*0094*/ 	.byte	0x04, 0x0a
        /*0096*/ 	.short	(.L_127 - .L_126)
	.align		4
.L_126:
        /*0098*/ 	.word	index@(.nv.constant0._Z9reduceSumPfS_i)
        /*009c*/ 	.short	0x0380
        /*009e*/ 	.short	0x0014


	//----- nvinfo : EIATTR_SW_WAR
	.align		4
.L_127:
        /*00a0*/ 	.byte	0x04, 0x36
        /*00a2*/ 	.short	(.L_129 - .L_128)
.L_128:
        /*00a4*/ 	.word	0x00000008
.L_129:


//--------------------- .nv.info._Z9reduceMinPfPiS0_iiS_ --------------------------
	.section	.nv.info._Z9reduceMinPfPiS0_iiS_,"",@"SHT_CUDA_INFO"
	.sectionflags	@""
	.align	4


	//----- nvinfo : EIATTR_CUDA_API_VERSION
	.align		4
        /*0000*/ 	.byte	0x04, 0x37
        /*0002*/ 	.short	(.L_131 - .L_130)
.L_130:
        /*0004*/ 	.word	0x00000082


	//----- nvinfo : EIATTR_KPARAM_INFO
	.align		4
.L_131:
        /*0008*/ 	.byte	0x04, 0x17
        /*000a*/ 	.short	(.L_133 - .L_132)
.L_132:
        /*000c*/ 	.word	0x00000000
        /*0010*/ 	.short	0x0005
        /*0012*/ 	.short	0x0020
        /*0014*/ 	.byte	0x00, 0xf5, 0x21, 0x00


	//----- nvinfo : EIATTR_KPARAM_INFO
	.align		4
.L_133:
        /*0018*/ 	.byte	0x04, 0x17
        /*001a*/ 	.short	(.L_135 - .L_134)
.L_134:
        /*001c*/ 	.word	0x00000000
        /*0020*/ 	.short	0x0004
        /*0022*/ 	.short	0x001c
        /*0024*/ 	.byte	0x00, 0xf0, 0x11, 0x00


	//----- nvinfo : EIATTR_KPARAM_INFO
	.align		4
.L_135:
        /*0028*/ 	.byte	0x04, 0x17
        /*002a*/ 	.short	(.L_137 - .L_136)
.L_136:
        /*002c*/ 	.word	0x00000000
        /*0030*/ 	.short	0x0003
        /*0032*/ 	.short	0x0018
        /*0034*/ 	.byte	0x00, 0xf0, 0x11, 0x00


	//----- nvinfo : EIATTR_KPARAM_INFO
	.align		4
.L_137:
        /*0038*/ 	.byte	0x04, 0x17
        /*003a*/ 	.short	(.L_139 - .L_138)
.L_138:
        /*003c*/ 	.word	0x00000000
        /*0040*/ 	.short	0x0002
        /*0042*/ 	.short	0x0010
        /*0044*/ 	.byte	0x00, 0xf5, 0x21, 0x00


	//----- nvinfo : EIATTR_KPARAM_INFO
	.align		4
.L_139:
        /*0048*/ 	.byte	0x04, 0x17
        /*004a*/ 	.short	(.L_141 - .L_140)
.L_140:
        /*004c*/ 	.word	0x00000000
        /*0050*/ 	.short	0x0001
        /*0052*/ 	.short	0x0008
        /*0054*/ 	.byte	0x00, 0xf5, 0x21, 0x00


	//----- nvinfo : EIATTR_KPARAM_INFO
	.align		4
.L_141:
        /*0058*/ 	.byte	0x04, 0x17
        /*005a*/ 	.short	(.L_143 - .L_142)
.L_142:
        /*005c*/ 	.word	0x00000000
        /*0060*/ 	.short	0x0000
        /*0062*/ 	.short	0x0000
        /*0064*/ 	.byte	0x00, 0xf5, 0x21, 0x00


	//----- nvinfo : EIATTR_SPARSE_MMA_MASK
	.align		4
.L_143:
        /*0068*/ 	.byte	0x03, 0x50
        /*006a*/ 	.short	0x0000


	//----- nvinfo : EIATTR_MAXREG_COUNT
	.align		4
        /*006c*/ 	.byte	0x03, 0x1b
        /*006e*/ 	.short	0x00ff


	//----- nvinfo : EIATTR_MERCURY_ISA_VERSION
	.align		4
        /*0070*/ 	.byte	0x03, 0x5f
        /*0072*/ 	.short	0x0101


	//----- nvinfo : EIATTR_VRC_CTA_INIT_COUNT
	.align		4
        /*0074*/ 	.byte	0x02, 0x4a
	.zero		1
	.zero		1


	//----- nvinfo : EIATTR_EXIT_INSTR_OFFSETS
	.align		4
        /*0078*/ 	.byte	0x04, 0x1c
        /*007a*/ 	.short	(.L_145 - .L_144)


	//   ....[0]....
.L_144:
        /*007c*/ 	.word	0x00000070


	//   ....[1]....
        /*0080*/ 	.word	0x00000ef0


	//----- nvinfo : EIATTR_CBANK_PARAM_SIZE
	.align		4
.L_145:
        /*0084*/ 	.byte	0x03, 0x19
        /*0086*/ 	.short	0x0028


	//----- nvinfo : EIATTR_PARAM_CBANK
	.align		4
        /*0088*/ 	.byte	0x04, 0x0a
        /*008a*/ 	.short	(.L_147 - .L_146)
	.align		4
.L_146:
        /*008c*/ 	.word	index@(.nv.constant0._Z9reduceMinPfPiS0_iiS_)
        /*0090*/ 	.short	0x0380
        /*0092*/ 	.short	0x0028


	//----- nvinfo : EIATTR_SW_WAR
	.align		4
.L_147:
        /*0094*/ 	.byte	0x04, 0x36
        /*0096*/ 	.short	(.L_149 - .L_148)
.L_148:
        /*0098*/ 	.word	0x00000008
.L_149:


//--------------------- .nv.info._Z13calDistKernelPKfS0_Pfiiii --------------------------
	.section	.nv.info._Z13calDistKernelPKfS0_Pfiiii,"",@"SHT_CUDA_INFO"
	.sectionflags	@""
	.align	4


	//----- nvinfo : EIATTR_CUDA_API_VERSION
	.align		4
        /*0000*/ 	.byte	0x04, 0x37
        /*0002*/ 	.short	(.L_151 - .L_150)
.L_150:
        /*0004*/ 	.word	0x00000082


	//----- nvinfo : EIATTR_KPARAM_INFO
	.align		4
.L_151:
        /*0008*/ 	.byte	0x04, 0x17
        /*000a*/ 	.short	(.L_153 - .L_152)
.L_152:
        /*000c*/ 	.word	0x00000000
        /*0010*/ 	.short	0x0006
        /*0012*/ 	.short	0x0024
        /*0014*/ 	.byte	0x00, 0xf0, 0x11, 0x00


	//----- nvinfo : EIATTR_KPARAM_INFO
	.align		4
.L_153:
        /*0018*/ 	.byte	0x04, 0x17
        /*001a*/ 	.short	(.L_155 - .L_154)
.L_154:
        /*001c*/ 	.word	0x00000000
        /*0020*/ 	.short	0x0005
        /*0022*/ 	.short	0x0020
        /*0024*/ 	.byte	0x00, 0xf0, 0x11, 0x00


	//----- nvinfo : EIATTR_KPARAM_INFO
	.align		4
.L_155:
        /*0028*/ 	.byte	0x04, 0x17
        /*002a*/ 	.short	(.L_157 - .L_156)
.L_156:
        /*002c*/ 	.word	0x00000000
        /*0030*/ 	.short	0x0004
        /*0032*/ 	.short	0x001c
        /*0034*/ 	.byte	0x00, 0xf0, 0x11, 0x00


	//----- nvinfo : EIATTR_KPARAM_INFO
	.align		4
.L_157:
        /*0038*/ 	.byte	0x04, 0x17
        /*003a*/ 	.short	(.L_159 - .L_158)
.L_158:
        /*003c*/ 	.word	0x00000000
        /*0040*/ 	.short	0x0003
        /*0042*/ 	.short	0x0018
        /*0044*/ 	.byte	0x00, 0xf0, 0x11, 0x00


	//----- nvinfo : EIATTR_KPARAM_INFO
	.align		4
.L_159:
        /*0048*/ 	.byte	0x04, 0x17
        /*004a*/ 	.short	(.L_161 - .L_160)
.L_160:
        /*004c*/ 	.word	0x00000000
        /*0050*/ 	.short	0x0002
        /*0052*/ 	.short	0x0010
        /*0054*/ 	.byte	0x00, 0xf5, 0x21, 0x00


	//----- nvinfo : EIATTR_KPARAM_INFO
	.align		4
.L_161:
        /*0058*/ 	.byte	0x04, 0x17
        /*005a*/ 	.short	(.L_163 - .L_162)
.L_162:
        /*005c*/ 	.word	0x00000000
        /*0060*/ 	.short	0x0001
        /*0062*/ 	.short	0x0008
        /*0064*/ 	.byte	0x00, 0xf5, 0x21, 0x00


	//----- nvinfo : EIATTR_KPARAM_INFO
	.align		4
.L_163:
        /*0068*/ 	.byte	0x04, 0x17
        /*006a*/ 	.short	(.L_165 - .L_164)
.L_164:
        /*006c*/ 	.word	0x00000000
        /*0070*/ 	.short	0x0000
        /*0072*/ 	.short	0x0000
        /*0074*/ 	.byte	0x00, 0xf5, 0x21, 0x00


	//----- nvinfo : EIATTR_SPARSE_MMA_MASK
	.align		4
.L_165:
        /*0078*/ 	.byte	0x03, 0x50
        /*007a*/ 	.short	0x0000


	//----- nvinfo : EIATTR_MAXREG_COUNT
	.align		4
        /*007c*/ 	.byte	0x03, 0x1b
        /*007e*/ 	.short	0x00ff


	//----- nvinfo : EIATTR_NUM_BARRIERS
	.align		4
        /*0080*/ 	.byte	0x02, 0x4c
        /*0082*/ 	.byte	0x01
	.zero		1


	//----- nvinfo : EIATTR_MERCURY_ISA_VERSION
	.align		4
        /*0084*/ 	.byte	0x03, 0x5f
        /*0086*/ 	.short	0x0101


	//----- nvinfo : EIATTR_COOP_GROUP_MASK_REGIDS
	.align		4
        /*0088*/ 	.byte	0x04, 0x29
        /*008a*/ 	.short	(.L_167 - .L_166)


	//   ....[0]....
.L_166:
        /*008c*/ 	.word	0xffffffff


	//   ....[1]....
        /*0090*/ 	.word	0xffffffff


	//   ....[2]....
        /*0094*/ 	.word	0xffffffff


	//   ....[3]....
        /*0098*/ 	.word	0xffffffff


	//   ....[4]....
        /*009c*/ 	.word	0xffffffff


	//----- nvinfo : EIATTR_COOP_GROUP_INSTR_OFFSETS
	.align		4
.L_167:
        /*00a0*/ 	.byte	0x04, 0x28
        /*00a2*/ 	.short	(.L_169 - .L_168)


	//   ....[0]....
.L_168:
        /*00a4*/ 	.word	0x00000780


	//   ....[1]....
        /*00a8*/ 	.word	0x000007e0


	//   ....[2]....
        /*00ac*/ 	.word	0x00000860


	//   ....[3]....
        /*00b0*/ 	.word	0x000008c0


	//   ....[4]....
        /*00b4*/ 	.word	0x00000910


	//----- nvinfo : EIATTR_VRC_CTA_INIT_COUNT
	.align		4
.L_169:
        /*00b8*/ 	.byte	0x02, 0x4a
	.zero		1
	.zero		1


	//----- nvinfo : EIATTR_EXIT_INSTR_OFFSETS
	.align		4
        /*00bc*/ 	.byte	0x04, 0x1c
        /*00be*/ 	.short	(.L_171 - .L_170)


	//   ....[0]....
.L_170:
        /*00c0*/ 	.word	0x00000920


	//   ....[1]....
        /*00c4*/ 	.word	0x00000a70


	//----- nvinfo : EIATTR_CRS_STACK_SIZE
	.align		4
.L_171:
        /*00c8*/ 	.byte	0x04, 0x1e
        /*00ca*/ 	.short	(.L_173 - .L_172)
.L_172:
        /*00cc*/ 	.word	0x00000000


	//----- nvinfo : EIATTR_CBANK_PARAM_SIZE
	.align		4
.L_173:
        /*00d0*/ 	.byte	0x03, 0x19
        /*00d2*/ 	.short	0x0028


	//----- nvinfo : EIATTR_PARAM_CBANK
	.align		4
        /*00d4*/ 	.byte	0x04, 0x0a
        /*00d6*/ 	.short	(.L_175 - .L_174)
	.align		4
.L_174:
        /*00d8*/ 	.word	index@(.nv.constant0._Z13calDistKernelPKfS0_Pfiiii)
        /*00dc*/ 	.short	0x0380
        /*00de*/ 	.short	0x0028


	//----- nvinfo : EIATTR_SW_WAR
	.align		4
.L_175:
        /*00e0*/ 	.byte	0x04, 0x36
        /*00e2*/ 	.short	(.L_177 - .L_176)
.L_176:
        /*00e4*/ 	.word	0x00000008
.L_177:


//--------------------- .nv.callgraph             --------------------------
	.section	.nv.callgraph,"",@"SHT_CUDA_CALLGRAPH"
	.align	4
	.sectionentsize	8
	.align		4
        /*0000*/ 	.word	0x00000000
	.align		4
        /*0004*/ 	.word	0xffffffff
	.align		4
        /*0008*/ 	.word	0x00000000
	.align		4
        /*000c*/ 	.word	0xfffffffe
	.align		4
        /*0010*/ 	.word	0x00000000
	.align		4
        /*0014*/ 	.word	0xfffffffd
	.align		4
        /*0018*/ 	.word	0x00000000
	.align		4
        /*001c*/ 	.word	0xfffffffc


//--------------------- .text._Z4initIiEvPT_S0_i  --------------------------
	.section	.text._Z4initIiEvPT_S0_i,"ax",@progbits
	.align	128
        .global         _Z4initIiEvPT_S0_i
        .type           _Z4initIiEvPT_S0_i,@function
        .size           _Z4initIiEvPT_S0_i,(.L_x_47 - _Z4initIiEvPT_S0_i)
        .other          _Z4initIiEvPT_S0_i,@"STO_CUDA_ENTRY STV_DEFAULT"
_Z4initIiEvPT_S0_i:
.text._Z4initIiEvPT_S0_i:
[----:B------:R-:W-:Y:S01]  /*0000*/  LDC R1, c[0x0][0x37c] ;  /* 0x0000df00ff017b82 */ /* 0x000fe20000000800 */
[----:B------:R-:W0:Y:S07]  /*0010*/  S2R R5, SR_TID.X ;  /* 0x0000000000057919 */ /* 0x000e2e0000002100 */
[----:B------:R-:W0:Y:S01]  /*0020*/  S2UR UR4, SR_CTAID.X ;  /* 0x00000000000479c3 */ /* 0x000e220000002500 */
[----:B------:R-:W1:Y:S07]  /*0030*/  LDCU UR5, c[0x0][0x38c] ;  /* 0x00007180ff0577ac */ /* 0x000e6e0008000800 */
[----:B------:R-:W0:Y:S02]  /*0040*/  LDC R0, c[0x0][0x360] ;  /* 0x0000d800ff007b82 */ /* 0x000e240000000800 */
[----:B0-----:R-:W-:-:S05]  /*0050*/  IMAD R5, R0, UR4, R5 ;  /* 0x0000000400057c24 */ /* 0x001fca000f8e0205 */
[----:B-1----:R-:W-:-:S13]  /*0060*/  ISETP.GE.AND P0, PT, R5, UR5, PT ;  /* 0x0000000505007c0c */ /* 0x002fda000bf06270 */
[----:B------:R-:W-:Y:S05]  /*0070*/  @P0 EXIT ;  /* 0x000000000000094d */ /* 0x000fea0003800000 */
[----:B------:R-:W0:Y:S01]  /*0080*/  LDC.64 R2, c[0x0][0x380] ;  /* 0x0000e000ff027b82 */ /* 0x000e220000000a00 */
[----:B------:R-:W1:Y:S07]  /*0090*/  LDCU.64 UR4, c[0x0][0x358] ;  /* 0x00006b00ff0477ac */ /* 0x000e6e0008000a00 */
[----:B------:R-:W1:Y:S01]  /*00a0*/  LDC R7, c[0x0][0x388] ;  /* 0x0000e200ff077b82 */ /* 0x000e620000000800 */
[----:B0-----:R-:W-:-:S05]  /*00b0*/  IMAD.WIDE R2, R5, 0x4, R2 ;  /* 0x0000000405027825 */ /* 0x001fca00078e0202 */
[----:B-1----:R-:W-:Y:S01]  /*00c0*/  STG.E desc[UR4][R2.64], R7 ;  /* 0x0000000702007986 */ /* 0x002fe2000c101904 */
[----:B------:R-:W-:Y:S05]  /*00d0*/  EXIT ;  /* 0x000000000000794d */ /* 0x000fea0003800000 */
.L_x_0:
[----:B------:R-:W-:-:S00]  /*00e0*/  BRA `(.L_x_0) ;  /* 0xfffffffc00fc7947 */ /* 0x000fc0000383ffff */
[----:B------:R-:W-:-:S00]  /*00f0*/  NOP ;  /* 0x0000000000007918 */ /* 0x000fc00000000000 */
        /* <DEDUP_REMOVED lines=8> */
.L_x_47:


//--------------------- .text._Z4initIfEvPT_S0_i  --------------------------
	.section	.text._Z4initIfEvPT_S0_i,"ax",@progbits
	.align	128
        .global         _Z4initIfEvPT_S0_i
        .type           _Z4initIfEvPT_S0_i,@function
        .size           _Z4initIfEvPT_S0_i,(.L_x_48 - _Z4initIfEvPT_S0_i)
        .other          _Z4initIfEvPT_S0_i,@"STO_CUDA_ENTRY STV_DEFAULT"
_Z4initIfEvPT_S0_i:
.text._Z4initIfEvPT_S0_i:
        /* <DEDUP_REMOVED lines=14> */
.L_x_1:
        /* <DEDUP_REMOVED lines=10> */
.L_x_48:


//--------------------- .text._Z6updatePKfPfPiS2_ii --------------------------
	.section	.text._Z6updatePKfPfPiS2_ii,"ax",@progbits
	.align	128
        .global         _Z6updatePKfPfPiS2_ii
        .type           _Z6updatePKfPfPiS2_ii,@function
        .size           _Z6updatePKfPfPiS2_ii,(.L_x_45 - _Z6updatePKfPfPiS2_ii)
        .other          _Z6updatePKfPfPiS2_ii,@"STO_CUDA_ENTRY STV_DEFAULT"
_Z6updatePKfPfPiS2_ii:
.text._Z6updatePKfPfPiS2_ii:
[----:B------:R-:W-:Y:S01]  /*0000*/  LDC R1, c[0x0][0x37c] ;  /* 0x0000df00ff017b82 */ /* 0x000fe20000000800 */
[----:B------:R-:W0:Y:S01]  /*0010*/  S2R R12, SR_TID.X ;  /* 0x00000000000c7919 */ /* 0x000e220000002100 */
[----:B------:R-:W0:Y:S02]  /*0020*/  LDCU UR6, c[0x0][0x3a4] ;  /* 0x00007480ff0677ac */ /* 0x000e240008000800 */
[----:B0-----:R-:W-:-:S13]  /*0030*/  ISETP.GE.U32.AND P0, PT, R12, UR6, PT ;  /* 0x000000060c007c0c */ /* 0x001fda000bf06070 */
[----:B------:R-:W-:Y:S05]  /*0040*/  @P0 EXIT ;  /* 0x000000000000094d */ /* 0x000fea0003800000 */
[----:B------:R-:W0:Y:S01]  /*0050*/  S2R R9, SR_CTAID.X ;  /* 0x0000000000097919 */ /* 0x000e220000002500 */
[----:B------:R-:W0:Y:S01]  /*0060*/  LDC.64 R2, c[0x0][0x390] ;  /* 0x0000e400ff027b82 */ /* 0x000e220000000a00 */
[----:B------:R-:W1:Y:S07]  /*0070*/  LDCU.64 UR4, c[0x0][0x358] ;  /* 0x00006b00ff0477ac */ /* 0x000e6e0008000a00 */
[----:B------:R-:W2:Y:S08]  /*0080*/  LDC.64 R4, c[0x0][0x398] ;  /* 0x0000e600ff047b82 */ /* 0x000eb00000000a00 */
[----:B------:R-:W3:Y:S01]  /*0090*/  LDC.64 R6, c[0x0][0x380] ;  /* 0x0000e000ff067b82 */ /* 0x000ee20000000a00 */
[----:B0-----:R-:W-:-:S06]  /*00a0*/  IMAD.WIDE.U32 R2, R9, 0x4, R2 ;  /* 0x0000000409027825 */ /* 0x001fcc00078e0002 */
[----:B-1----:R-:W2:Y:S01]  /*00b0*/  LDG.E R3, desc[UR4][R2.64] ;  /* 0x0000000402037981 */ /* 0x002ea2000c1e1900 */
[----:B------:R-:W-:-:S04]  /*00c0*/  IMAD R9, R9, UR6, R12 ;  /* 0x0000000609097c24 */ /* 0x000fc8000f8e020c */
[----:B---3--:R-:W-:Y:S02]  /*00d0*/  IMAD.WIDE R6, R9, 0x4, R6 ;  /* 0x0000000409067825 */ /* 0x008fe400078e0206 */
[----:B------:R-:W0:Y:S03]  /*00e0*/  LDC.64 R8, c[0x0][0x388] ;  /* 0x0000e200ff087b82 */ /* 0x000e260000000a00 */
[----:B------:R-:W3:Y:S01]  /*00f0*/  LDG.E R0, desc[UR4][R6.64] ;  /* 0x0000000406007981 */ /* 0x000ee2000c1e1900 */
[----:B--2---:R-:W-:-:S06]  /*0100*/  IMAD.WIDE R4, R3, 0x4, R4 ;  /* 0x0000000403047825 */ /* 0x004fcc00078e0204 */
[----:B------:R1:W2:Y:S01]  /*0110*/  LDG.E R4, desc[UR4][R4.64] ;  /* 0x0000000404047981 */ /* 0x0002a2000c1e1900 */
[----:B------:R-:W-:Y:S01]  /*0120*/  BSSY.RECONVERGENT B0, `(.L_x_2) ;  /* 0x000000f000007945 */ /* 0x000fe20003800200 */
[----:B-1----:R-:W-:Y:S01]  /*0130*/  IMAD R5, R3, UR6, R12 ;  /* 0x0000000603057c24 */ /* 0x002fe2000f8e020c */
[----:B--2---:R-:W-:-:S04]  /*0140*/  I2FP.F32.S32 R11, R4 ;  /* 0x00000004000b7245 */ /* 0x004fc80000201400 */
[----:B------:R-:W1:Y:S08]  /*0150*/  MUFU.RCP R10, R11 ;  /* 0x0000000b000a7308 */ /* 0x000e700000001000 */
[----:B---3--:R-:W2:Y:S01]  /*0160*/  FCHK P0, R0, R11 ;  /* 0x0000000b00007302 */ /* 0x008ea20000000000 */
[----:B-1----:R-:W-:-:S04]  /*0170*/  FFMA R13, -R11, R10, 1 ;  /* 0x3f8000000b0d7423 */ /* 0x002fc8000000010a */
[----:B------:R-:W-:-:S04]  /*0180*/  FFMA R13, R10, R13, R10 ;  /* 0x0000000d0a0d7223 */ /* 0x000fc8000000000a */
[----:B------:R-:W-:-:S04]  /*0190*/  FFMA R2, R0, R13, RZ ;  /* 0x0000000d00027223 */ /* 0x000fc800000000ff */
[----:B------:R-:W-:Y:S01]  /*01a0*/  FFMA R3, -R11, R2, R0 ;  /* 0x000000020b037223 */ /* 0x000fe20000000100 */
[----:B0-----:R-:W-:-:S04]  /*01b0*/  IMAD.WIDE.U32 R4, R5, 0x4, R8 ;  /* 0x0000000405047825 */ /* 0x001fc800078e0008 */
[----:B------:R-:W-:Y:S01]  /*01c0*/  FFMA R3, R13, R3, R2 ;  /* 0x000000030d037223 */ /* 0x000fe20000000002 */
[----:B--2---:R-:W-:Y:S06]  /*01d0*/  @!P0 BRA `(.L_x_3) ;  /* 0x00000000000c8947 */ /* 0x004fec0003800000 */
[----:B------:R-:W-:-:S07]  /*01e0*/  MOV R2, 0x200 ;  /* 0x0000020000027802 */ /* 0x000fce0000000f00 */
[----:B------:R-:W-:Y:S05]  /*01f0*/  CALL.REL.NOINC `($__internal_0_$__cuda_sm3x_div_rn_noftz_f32_slowpath) ;  /* 0x0000000000107944 */ /* 0x000fea0003c00000 */
[----:B------:R-:W-:-:S07]  /*0200*/  IMAD.MOV.U32 R3, RZ, RZ, R0 ;  /* 0x000000ffff037224 */ /* 0x000fce00078e0000 */
.L_x_3:
[----:B------:R-:W-:Y:S05]  /*0210*/  BSYNC.RECONVERGENT B0 ;  /* 0x0000000000007941 */ /* 0x000fea0003800200 */
.L_x_2:
[----:B------:R-:W-:Y:S01]  /*0220*/  REDG.E.ADD.F32.FTZ.RN.STRONG.GPU desc[UR4][R4.64], R3 ;  /* 0x00000003040079a6 */ /* 0x000fe2000c12f304 */
[----:B------:R-:W-:Y:S05]  /*0230*/  EXIT ;  /* 0x000000000000794d */ /* 0x000fea0003800000 */
        .weak           $__internal_0_$__cuda_sm3x_div_rn_noftz_f32_slowpath
        .type           $__internal_0_$__cuda_sm3x_div_rn_noftz_f32_slowpath,@function
        .size           $__internal_0_$__cuda_sm3x_div_rn_noftz_f32_slowpath,(.L_x_45 - $__internal_0_$__cuda_sm3x_div_rn_noftz_f32_slowpath)
$__internal_0_$__cuda_sm3x_div_rn_noftz_f32_slowpath:
[----:B------:R-:W-:Y:S01]  /*0240*/  SHF.R.U32.HI R6, RZ, 0x17, R11 ;  /* 0x00000017ff067819 */ /* 0x000fe2000001160b */
[----:B------:R-:W-:Y:S01]  /*0250*/  BSSY.RECONVERGENT B1, `(.L_x_4) ;  /* 0x0000064000017945 */ /* 0x000fe20003800200 */
[--C-:B------:R-:W-:Y:S01]  /*0260*/  SHF.R.U32.HI R3, RZ, 0x17, R0.reuse ;  /* 0x00000017ff037819 */ /* 0x100fe20000011600 */
[----:B------:R-:W-:Y:S01]  /*0270*/  IMAD.MOV.U32 R8, RZ, RZ, R0 ;  /* 0x000000ffff087224 */ /* 0x000fe200078e0000 */
[----:B------:R-:W-:Y:S02]  /*0280*/  LOP3.LUT R7, R6, 0xff, RZ, 0xc0, !PT ;  /* 0x000000ff06077812 */ /* 0x000fe400078ec0ff */
[----:B------:R-:W-:-:S03]  /*0290*/  LOP3.LUT R6, R3, 0xff, RZ, 0xc0, !PT ;  /* 0x000000ff03067812 */ /* 0x000fc600078ec0ff */
[----:B------:R-:W-:Y:S02]  /*02a0*/  VIADD R12, R7, 0xffffffff ;  /* 0xffffffff070c7836 */ /* 0x000fe40000000000 */
[----:B------:R-:W-:-:S03]  /*02b0*/  VIADD R10, R6, 0xffffffff ;  /* 0xffffffff060a7836 */ /* 0x000fc60000000000 */
[----:B------:R-:W-:-:S04]  /*02c0*/  ISETP.GT.U32.AND P0, PT, R12, 0xfd, PT ;  /* 0x000000fd0c00780c */ /* 0x000fc80003f04070 */
[----:B------:R-:W-:-:S13]  /*02d0*/  ISETP.GT.U32.OR P0, PT, R10, 0xfd, P0 ;  /* 0x000000fd0a00780c */ /* 0x000fda0000704470 */
[----:B------:R-:W-:Y:S01]  /*02e0*/  @!P0 IMAD.MOV.U32 R9, RZ, RZ, RZ ;  /* 0x000000ffff098224 */ /* 0x000fe200078e00ff */
[----:B------:R-:W-:Y:S06]  /*02f0*/  @!P0 BRA `(.L_x_5) ;  /* 0x0000000000608947 */ /* 0x000fec0003800000 */
[----:B------:R-:W-:Y:S01]  /*0300*/  FSETP.GTU.FTZ.AND P0, PT, |R0|, +INF , PT ;  /* 0x7f8000000000780b */ /* 0x000fe20003f1c200 */
[----:B------:R-:W-:Y:S01]  /*0310*/  IMAD.MOV.U32 R3, RZ, RZ, R11 ;  /* 0x000000ffff037224 */ /* 0x000fe200078e000b */
[----:B------:R-:W-:-:S04]  /*0320*/  FSETP.GTU.FTZ.AND P1, PT, |R11|, +INF , PT ;  /* 0x7f8000000b00780b */ /* 0x000fc80003f3c200 */
[----:B------:R-:W-:-:S13]  /*0330*/  PLOP3.LUT P0, PT, P0, P1, PT, 0xf8, 0x8f ;  /* 0x00000000008f781c */ /* 0x000fda0000703f70 */
[----:B------:R-:W-:Y:S05]  /*0340*/  @P0 BRA `(.L_x_6) ;  /* 0x00000004004c0947 */ /* 0x000fea0003800000 */
[----:B------:R-:W-:-:S13]  /*0350*/  LOP3.LUT P0, RZ, R11, 0x7fffffff, R8, 0xc8, !PT ;  /* 0x7fffffff0bff7812 */ /* 0x000fda000780c808 */
[----:B------:R-:W-:Y:S05]  /*0360*/  @!P0 BRA `(.L_x_7) ;  /* 0x00000004003c8947 */ /* 0x000fea0003800000 */
[C---:B------:R-:W-:Y:S02]  /*0370*/  FSETP.NEU.FTZ.AND P2, PT, |R0|.reuse, +INF , PT ;  /* 0x7f8000000000780b */ /* 0x040fe40003f5d200 */
[----:B------:R-:W-:Y:S02]  /*0380*/  FSETP.NEU.FTZ.AND P1, PT, |R3|, +INF , PT ;  /* 0x7f8000000300780b */ /* 0x000fe40003f3d200 */
[----:B------:R-:W-:-:S11]  /*0390*/  FSETP.NEU.FTZ.AND P0, PT, |R0|, +INF , PT ;  /* 0x7f8000000000780b */ /* 0x000fd60003f1d200 */
[----:B------:R-:W-:Y:S05]  /*03a0*/  @!P1 BRA !P2, `(.L_x_7) ;  /* 0x00000004002c9947 */ /* 0x000fea0005000000 */
[----:B------:R-:W-:-:S04]  /*03b0*/  LOP3.LUT P2, RZ, R8, 0x7fffffff, RZ, 0xc0, !PT ;  /* 0x7fffffff08ff7812 */ /* 0x000fc8000784c0ff */
[----:B------:R-:W-:-:S13]  /*03c0*/  PLOP3.LUT P1, PT, P1, P2, PT, 0x2f, 0xf2 ;  /* 0x0000000000f2781c */ /* 0x000fda0000f24577 */
[----:B------:R-:W-:Y:S05]  /*03d0*/  @P1 BRA `(.L_x_8) ;  /* 0x0000000400181947 */ /* 0x000fea0003800000 */
[----:B------:R-:W-:-:S04]  /*03e0*/  LOP3.LUT P1, RZ, R11, 0x7fffffff, RZ, 0xc0, !PT ;  /* 0x7fffffff0bff7812 */ /* 0x000fc8000782c0ff */
[----:B------:R-:W-:-:S13]  /*03f0*/  PLOP3.LUT P0, PT, P0, P1, PT, 0x2f, 0xf2 ;  /* 0x0000000000f2781c */ /* 0x000fda0000702577 */
[----:B------:R-:W-:Y:S05]  /*0400*/  @P0 BRA `(.L_x_9) ;  /* 0x0000000400000947 */ /* 0x000fea0003800000 */
[----:B------:R-:W-:Y:S02]  /*0410*/  ISETP.GE.AND P0, PT, R10, RZ, PT ;  /* 0x000000ff0a00720c */ /* 0x000fe40003f06270 */
[----:B------:R-:W-:-:S11]  /*0420*/  ISETP.GE.AND P1, PT, R12, RZ, PT ;  /* 0x000000ff0c00720c */ /* 0x000fd60003f26270 */
[----:B------:R-:W-:Y:S02]  /*0430*/  @P0 IMAD.MOV.U32 R9, RZ, RZ, RZ ;  /* 0x000000ffff090224 */ /* 0x000fe400078e00ff */
[----:B------:R-:W-:Y:S01]  /*0440*/  @!P0 FFMA R8, R0, 1.84467440737095516160e+19, RZ ;  /* 0x5f80000000088823 */ /* 0x000fe200000000ff */
[----:B------:R-:W-:Y:S02]  /*0450*/  @!P0 IMAD.MOV.U32 R9, RZ, RZ, -0x40 ;  /* 0xffffffc0ff098424 */ /* 0x000fe400078e00ff */
[----:B------:R-:W-:Y:S02]  /*0460*/  @!P1 FFMA R11, R3, 1.84467440737095516160e+19, RZ ;  /* 0x5f800000030b9823 */ /* 0x000fe400000000ff */
[----:B------:R-:W-:-:S07]  /*0470*/  @!P1 VIADD R9, R9, 0x40 ;  /* 0x0000004009099836 */ /* 0x000fce0000000000 */
.L_x_5:
[----:B------:R-:W-:Y:S01]  /*0480*/  LEA R0, R7, 0xc0800000, 0x17 ;  /* 0xc080000007007811 */ /* 0x000fe200078eb8ff */
[----:B------:R-:W-:Y:S01]  /*0490*/  VIADD R6, R6, 0xffffff81 ;  /* 0xffffff8106067836 */ /* 0x000fe20000000000 */
[----:B------:R-:W-:Y:S03]  /*04a0*/  BSSY.RECONVERGENT B2, `(.L_x_10) ;  /* 0x0000035000027945 */ /* 0x000fe60003800200 */
[----:B------:R-:W-:Y:S02]  /*04b0*/  IMAD.IADD R11, R11, 0x1, -R0 ;  /* 0x000000010b0b7824 */ /* 0x000fe400078e0a00 */
[C---:B------:R-:W-:Y:S01]  /*04c0*/  IMAD R0, R6.reuse, -0x800000, R8 ;  /* 0xff80000006007824 */ /* 0x040fe200078e0208 */
[----:B------:R-:W-:Y:S01]  /*04d0*/  IADD3 R6, PT, PT, R6, 0x7f, -R7 ;  /* 0x0000007f06067810 */ /* 0x000fe20007ffe807 */
[----:B------:R-:W0:Y:S01]  /*04e0*/  MUFU.RCP R3, R11 ;  /* 0x0000000b00037308 */ /* 0x000e220000001000 */
[----:B------:R-:W-:-:S03]  /*04f0*/  FADD.FTZ R13, -R11, -RZ ;  /* 0x800000ff0b0d7221 */ /* 0x000fc60000010100 */
[----:B------:R-:W-:Y:S02]  /*0500*/  IMAD.IADD R6, R6, 0x1, R9 ;  /* 0x0000000106067824 */ /* 0x000fe400078e0209 */
[----:B0-----:R-:W-:-:S04]  /*0510*/  FFMA R10, R3, R13, 1 ;  /* 0x3f800000030a7423 */ /* 0x001fc8000000000d */
[----:B------:R-:W-:-:S04]  /*0520*/  FFMA R10, R3, R10, R3 ;  /* 0x0000000a030a7223 */ /* 0x000fc80000000003 */
[----:B------:R-:W-:-:S04]  /*0530*/  FFMA R3, R0, R10, RZ ;  /* 0x0000000a00037223 */ /* 0x000fc800000000ff */
[----:B------:R-:W-:-:S04]  /*0540*/  FFMA R8, R13, R3, R0 ;  /* 0x000000030d087223 */ /* 0x000fc80000000000 */
[----:B------:R-:W-:-:S04]  /*0550*/  FFMA R15, R10, R8, R3 ;  /* 0x000000080a0f7223 */ /* 0x000fc80000000003 */
[----:B------:R-:W-:-:S04]  /*0560*/  FFMA R8, R13, R15, R0 ;  /* 0x0000000f0d087223 */ /* 0x000fc80000000000 */
[----:B------:R-:W-:-:S05]  /*0570*/  FFMA R0, R10, R8, R15 ;  /* 0x000000080a007223 */ /* 0x000fca000000000f */
[----:B------:R-:W-:-:S04]  /*0580*/  SHF.R.U32.HI R3, RZ, 0x17, R0 ;  /* 0x00000017ff037819 */ /* 0x000fc80000011600 */
[----:B------:R-:W-:-:S05]  /*0590*/  LOP3.LUT R3, R3, 0xff, RZ, 0xc0, !PT ;  /* 0x000000ff03037812 */ /* 0x000fca00078ec0ff */
[----:B------:R-:W-:-:S04]  /*05a0*/  IMAD.IADD R9, R3, 0x1, R6 ;  /* 0x0000000103097824 */ /* 0x000fc800078e0206 */
[----:B------:R-:W-:-:S05]  /*05b0*/  VIADD R3, R9, 0xffffffff ;  /* 0xffffffff09037836 */ /* 0x000fca0000000000 */
[----:B------:R-:W-:-:S13]  /*05c0*/  ISETP.GE.U32.AND P0, PT, R3, 0xfe, PT ;  /* 0x000000fe0300780c */ /* 0x000fda0003f06070 */
[----:B------:R-:W-:Y:S05]  /*05d0*/  @!P0 BRA `(.L_x_11) ;  /* 0x0000000000808947 */ /* 0x000fea0003800000 */
[----:B------:R-:W-:-:S13]  /*05e0*/  ISETP.GT.AND P0, PT, R9, 0xfe, PT ;  /* 0x000000fe0900780c */ /* 0x000fda0003f04270 */
[----:B------:R-:W-:Y:S05]  /*05f0*/  @P0 BRA `(.L_x_12) ;  /* 0x00000000006c0947 */ /* 0x000fea0003800000 */
[----:B------:R-:W-:-:S13]  /*0600*/  ISETP.GE.AND P0, PT, R9, 0x1, PT ;  /* 0x000000010900780c */ /* 0x000fda0003f06270 */
[----:B------:R-:W-:Y:S05]  /*0610*/  @P0 BRA `(.L_x_13) ;  /* 0x0000000000740947 */ /* 0x000fea0003800000 */
[----:B------:R-:W-:Y:S02]  /*0620*/  ISETP.GE.AND P0, PT, R9, -0x18, PT ;  /* 0xffffffe80900780c */ /* 0x000fe40003f06270 */
[----:B------:R-:W-:-:S11]  /*0630*/  LOP3.LUT R0, R0, 0x80000000, RZ, 0xc0, !PT ;  /* 0x8000000000007812 */ /* 0x000fd600078ec0ff */
[----:B------:R-:W-:Y:S05]  /*0640*/  @!P0 BRA `(.L_x_13) ;  /* 0x0000000000688947 */ /* 0x000fea0003800000 */
[CCC-:B------:R-:W-:Y:S01]  /*0650*/  FFMA.RZ R3, R10.reuse, R8.reuse, R15.reuse ;  /* 0x000000080a037223 */ /* 0x1c0fe2000000c00f */
[CCC-:B------:R-:W-:Y:S01]  /*0660*/  FFMA.RM R6, R10.reuse, R8.reuse, R15.reuse ;  /* 0x000000080a067223 */ /* 0x1c0fe2000000400f */
[C---:B------:R-:W-:Y:S02]  /*0670*/  ISETP.NE.AND P2, PT, R9.reuse, RZ, PT ;  /* 0x000000ff0900720c */ /* 0x040fe40003f45270 */
[----:B------:R-:W-:Y:S02]  /*0680*/  ISETP.NE.AND P1, PT, R9, RZ, PT ;  /* 0x000000ff0900720c */ /* 0x000fe40003f25270 */
[----:B------:R-:W-:Y:S01]  /*0690*/  LOP3.LUT R7, R3, 0x7fffff, RZ, 0xc0, !PT ;  /* 0x007fffff03077812 */ /* 0x000fe200078ec0ff */
[----:B------:R-:W-:Y:S01]  /*06a0*/  FFMA.RP R3, R10, R8, R15 ;  /* 0x000000080a037223 */ /* 0x000fe2000000800f */
[----:B------:R-:W-:Y:S02]  /*06b0*/  VIADD R8, R9, 0x20 ;  /* 0x0000002009087836 */ /* 0x000fe40000000000 */
[----:B------:R-:W-:Y:S01]  /*06c0*/  LOP3.LUT R7, R7, 0x800000, RZ, 0xfc, !PT ;  /* 0x0080000007077812 */ /* 0x000fe200078efcff */
[----:B------:R-:W-:Y:S01]  /*06d0*/  IMAD.MOV R9, RZ, RZ, -R9 ;  /* 0x000000ffff097224 */ /* 0x000fe200078e0a09 */
[----:B------:R-:W-:-:S02]  /*06e0*/  FSETP.NEU.FTZ.AND P0, PT, R3, R6, PT ;  /* 0x000000060300720b */ /* 0x000fc40003f1d000 */
[----:B------:R-:W-:Y:S02]  /*06f0*/  SHF.L.U32 R8, R7, R8, RZ ;  /* 0x0000000807087219 */ /* 0x000fe400000006ff */
[----:B------:R-:W-:Y:S02]  /*0700*/  SEL R6, R9, RZ, P2 ;  /* 0x000000ff09067207 */ /* 0x000fe40001000000 */
[----:B------:R-:W-:Y:S02]  /*0710*/  ISETP.NE.AND P1, PT, R8, RZ, P1 ;  /* 0x000000ff0800720c */ /* 0x000fe40000f25270 */
[----:B------:R-:W-:Y:S02]  /*0720*/  SHF.R.U32.HI R6, RZ, R6, R7 ;  /* 0x00000006ff067219 */ /* 0x000fe40000011607 */
[----:B------:R-:W-:Y:S02]  /*0730*/  PLOP3.LUT P0, PT, P0, P1, PT, 0xf8, 0x8f ;  /* 0x00000000008f781c */ /* 0x000fe40000703f70 */
[----:B------:R-:W-:-:S02]  /*0740*/  SHF.R.U32.HI R8, RZ, 0x1, R6 ;  /* 0x00000001ff087819 */ /* 0x000fc40000011606 */
[----:B------:R-:W-:-:S04]  /*0750*/  SEL R3, RZ, 0x1, !P0 ;  /* 0x00000001ff037807 */ /* 0x000fc80004000000 */
[----:B------:R-:W-:-:S04]  /*0760*/  LOP3.LUT R3, R3, 0x1, R8, 0xf8, !PT ;  /* 0x0000000103037812 */ /* 0x000fc800078ef808 */
[----:B------:R-:W-:-:S05]  /*0770*/  LOP3.LUT R3, R3, R6, RZ, 0xc0, !PT ;  /* 0x0000000603037212 */ /* 0x000fca00078ec0ff */
[----:B------:R-:W-:-:S05]  /*0780*/  IMAD.IADD R3, R8, 0x1, R3 ;  /* 0x0000000108037824 */ /* 0x000fca00078e0203 */
[----:B------:R-:W-:Y:S01]  /*0790*/  LOP3.LUT R0, R3, R0, RZ, 0xfc, !PT ;  /* 0x0000000003007212 */ /* 0x000fe200078efcff */
[----:B------:R-:W-:Y:S06]  /*07a0*/  BRA `(.L_x_13) ;  /* 0x0000000000107947 */ /* 0x000fec0003800000 */
.L_x_12:
[----:B------:R-:W-:-:S04]  /*07b0*/  LOP3.LUT R0, R0, 0x80000000, RZ, 0xc0, !PT ;  /* 0x8000000000007812 */ /* 0x000fc800078ec0ff */
[----:B------:R-:W-:Y:S01]  /*07c0*/  LOP3.LUT R0, R0, 0x7f800000, RZ, 0xfc, !PT ;  /* 0x7f80000000007812 */ /* 0x000fe200078efcff */
[----:B------:R-:W-:Y:S06]  /*07d0*/  BRA `(.L_x_13) ;  /* 0x0000000000047947 */ /* 0x000fec0003800000 */
.L_x_11:
[----:B------:R-:W-:-:S07]  /*07e0*/  IMAD R0, R6, 0x800000, R0 ;  /* 0x0080000006007824 */ /* 0x000fce00078e0200 */
.L_x_13:
[----:B------:R-:W-:Y:S05]  /*07f0*/  BSYNC.RECONVERGENT B2 ;  /* 0x0000000000027941 */ /* 0x000fea0003800200 */
.L_x_10:
[----:B------:R-:W-:Y:S05]  /*0800*/  BRA `(.L_x_14) ;  /* 0x0000000000207947 */ /* 0x000fea0003800000 */
.L_x_9:
[----:B------:R-:W-:-:S04]  /*0810*/  LOP3.LUT R0, R11, 0x80000000, R8, 0x48, !PT ;  /* 0x800000000b007812 */ /* 0x000fc800078e4808 */
[----:B------:R-:W-:Y:S01]  /*0820*/  LOP3.LUT R0, R0, 0x7f800000, RZ, 0xfc, !PT ;  /* 0x7f80000000007812 */ /* 0x000fe200078efcff */
[----:B------:R-:W-:Y:S06]  /*0830*/  BRA `(.L_x_14) ;  /* 0x0000000000147947 */ /* 0x000fec0003800000 */
.L_x_8:
[----:B------:R-:W-:Y:S01]  /*0840*/  LOP3.LUT R0, R11, 0x80000000, R8, 0x48, !PT ;  /* 0x800000000b007812 */ /* 0x000fe200078e4808 */
[----:B------:R-:W-:Y:S06]  /*0850*/  BRA `(.L_x_14) ;  /* 0x00000000000c7947 */ /* 0x000fec0003800000 */
.L_x_7:
[----:B------:R-:W0:Y:S01]  /*0860*/  MUFU.RSQ R0, -QNAN ;  /* 0xffc0000000007908 */ /* 0x000e220000001400 */
[----:B------:R-:W-:Y:S05]  /*0870*/  BRA `(.L_x_14) ;  /* 0x0000000000047947 */ /* 0x000fea0003800000 */
.L_x_6:
[----:B------:R-:W-:-:S07]  /*0880*/  FADD.FTZ R0, R0, R3 ;  /* 0x0000000300007221 */ /* 0x000fce0000010000 */
.L_x_14:
[----:B------:R-:W-:Y:S05]  /*0890*/  BSYNC.RECONVERGENT B1 ;  /* 0x0000000000017941 */ /* 0x000fea0003800200 */
.L_x_4:
[----:B------:R-:W-:-:S04]  /*08a0*/  IMAD.MOV.U32 R3, RZ, RZ, 0x0 ;  /* 0x00000000ff037424 */ /* 0x000fc800078e00ff */
[----:B0-----:R-:W-:Y:S05]  /*08b0*/  RET.REL.NODEC R2 `(_Z6updatePKfPfPiS2_ii) ;  /* 0xfffffff402d07950 */ /* 0x001fea0003c3ffff */
.L_x_15:
        /* <DEDUP_REMOVED lines=12> */
.L_x_45:


//--------------------- .text._Z12countClusterPiS_i --------------------------
	.section	.text._Z12countClusterPiS_i,"ax",@progbits
	.align	128
        .global         _Z12countClusterPiS_i
        .type           _Z12countClusterPiS_i,@function
        .size           _Z12countClusterPiS_i,(.L_x_50 - _Z12countClusterPiS_i)
        .other          _Z12countClusterPiS_i,@"STO_CUDA_ENTRY STV_DEFAULT"
_Z12countClusterPiS_i:
.text._Z12countClusterPiS_i:
[----:B------:R-:W-:Y:S01]  /*0000*/  LDC R1, c[0x0][0x37c] ;  /* 0x0000df00ff017b82 */ /* 0x000fe20000000800 */
[----:B------:R-:W0:Y:S01]  /*0010*/  S2R R5, SR_TID.X ;  /* 0x0000000000057919 */ /* 0x000e220000002100 */
[----:B------:R-:W0:Y:S01]  /*0020*/  LDCU UR4, c[0x0][0x360] ;  /* 0x00006c00ff0477ac */ /* 0x000e220008000800 */
[----:B------:R-:W0:Y:S01]  /*0030*/  S2R R0, SR_CTAID.X ;  /* 0x0000000000007919 */ /* 0x000e220000002500 */
[----:B------:R-:W1:Y:S01]  /*0040*/  LDCU UR5, c[0x0][0x390] ;  /* 0x00007200ff0577ac */ /* 0x000e620008000800 */
[----:B0-----:R-:W-:-:S05]  /*0050*/  IMAD R5, R0, UR4, R5 ;  /* 0x0000000400057c24 */ /* 0x001fca000f8e0205 */
[----:B-1----:R-:W-:-:S13]  /*0060*/  ISETP.GE.AND P0, PT, R5, UR5, PT ;  /* 0x0000000505007c0c */ /* 0x002fda000bf06270 */
[----:B------:R-:W-:Y:S05]  /*0070*/  @P0 EXIT ;  /* 0x000000000000094d */ /* 0x000fea0003800000 */
[----:B------:R-:W0:Y:S01]  /*0080*/  LDC.64 R2, c[0x0][0x380] ;  /* 0x0000e000ff027b82 */ /* 0x000e220000000a00 */
[----:B------:R-:W1:Y:S01]  /*0090*/  LDCU.64 UR4, c[0x0][0x358] ;  /* 0x00006b00ff0477ac */ /* 0x000e620008000a00 */
[----:B0-----:R-:W-:-:S06]  /*00a0*/  IMAD.WIDE R2, R5, 0x4, R2 ;  /* 0x0000000405027825 */ /* 0x001fcc00078e0202 */
[----:B------:R-:W0:Y:S01]  /*00b0*/  LDC.64 R4, c[0x0][0x388] ;  /* 0x0000e200ff047b82 */ /* 0x000e220000000a00 */
[----:B-1----:R-:W0:Y:S01]  /*00c0*/  LDG.E R3, desc[UR4][R2.64] ;  /* 0x0000000402037981 */ /* 0x002e22000c1e1900 */
[----:B------:R-:W-:Y:S02]  /*00d0*/  HFMA2 R7, -RZ, RZ, 0, 5.9604644775390625e-08 ;  /* 0x00000001ff077431 */ /* 0x000fe400000001ff */
[----:B0-----:R-:W-:-:S05]  /*00e0*/  IMAD.WIDE R4, R3, 0x4, R4 ;  /* 0x0000000403047825 */ /* 0x001fca00078e0204 */
[----:B------:R-:W-:Y:S01]  /*00f0*/  REDG.E.ADD.STRONG.GPU desc[UR4][R4.64], R7 ;  /* 0x000000070400798e */ /* 0x000fe2000c12e104 */
[----:B------:R-:W-:Y:S05]  /*0100*/  EXIT ;  /* 0x000000000000794d */ /* 0x000fea0003800000 */
.L_x_16:
        /* <DEDUP_REMOVED lines=15> */
.L_x_50:


//--------------------- .text._Z9reduceSumPfS_i   --------------------------
	.section	.text._Z9reduceSumPfS_i,"ax",@progbits
	.align	128
        .global         _Z9reduceSumPfS_i
        .type           _Z9reduceSumPfS_i,@function
        .size           _Z9reduceSumPfS_i,(.L_x_51 - _Z9reduceSumPfS_i)
        .other          _Z9reduceSumPfS_i,@"STO_CUDA_ENTRY STV_DEFAULT"
_Z9reduceSumPfS_i:
.text._Z9reduceSumPfS_i:
[----:B------:R-:W-:Y:S01]  /*0000*/  LDC R1, c[0x0][0x37c] ;  /* 0x0000df00ff017b82 */ /* 0x000fe20000000800 */
[----:B------:R-:W0:Y:S01]  /*0010*/  S2R R3, SR_TID.X ;  /* 0x0000000000037919 */ /* 0x000e220000002100 */
[----:B------:R-:W1:Y:S06]  /*0020*/  LDCU UR4, c[0x0][0x360] ;  /* 0x00006c00ff0477ac */ /* 0x000e6c0008000800 */
[----:B------:R-:W2:Y:S01]  /*0030*/  LDC R4, c[0x0][0x370] ;  /* 0x0000dc00ff047b82 */ /* 0x000ea20000000800 */
[----:B------:R-:W-:Y:S01]  /*0040*/  BSSY.RECONVERGENT B0, `(.L_x_17) ;  /* 0x0000046000007945 */ /* 0x000fe20003800200 */
[----:B------:R-:W0:Y:S01]  /*0050*/  S2R R0, SR_CTAID.X ;  /* 0x0000000000007919 */ /* 0x000e220000002500 */
[----:B------:R-:W3:Y:S01]  /*0060*/  LDCU UR5, c[0x0][0x390] ;  /* 0x00007200ff0577ac */ /* 0x000ee20008000800 */
[----:B------:R-:W-:Y:S01]  /*0070*/  IMAD.MOV.U32 R6, RZ, RZ, RZ ;  /* 0x000000ffff067224 */ /* 0x000fe200078e00ff */
[----:B------:R-:W4:Y:S01]  /*0080*/  LDCU.64 UR6, c[0x0][0x358] ;  /* 0x00006b00ff0677ac */ /* 0x000f220008000a00 */
[----:B-1----:R-:W-:-:S02]  /*0090*/  IMAD.U32 R2, RZ, RZ, UR4 ;  /* 0x00000004ff027e24 */ /* 0x002fc4000f8e00ff */
[----:B--2---:R-:W-:Y:S02]  /*00a0*/  IMAD R4, R4, UR4, RZ ;  /* 0x0000000404047c24 */ /* 0x004fe4000f8e02ff */
[----:B0-----:R-:W-:-:S05]  /*00b0*/  IMAD R5, R0, UR4, R3 ;  /* 0x0000000400057c24 */ /* 0x001fca000f8e0203 */
[----:B---3--:R-:W-:-:S13]  /*00c0*/  ISETP.GE.AND P0, PT, R5, UR5, PT ;  /* 0x0000000505007c0c */ /* 0x008fda000bf06270 */
[----:B----4-:R-:W-:Y:S05]  /*00d0*/  @P0 BRA `(.L_x_18) ;  /* 0x0000000000f00947 */ /* 0x010fea0003800000 */
[----:B------:R-:W0:Y:S01]  /*00e0*/  I2F.U32.RP R11, R4 ;  /* 0x00000004000b7306 */ /* 0x000e220000209000 */
[C---:B------:R-:W-:Y:S01]  /*00f0*/  IMAD.IADD R8, R4.reuse, 0x1, R5 ;  /* 0x0000000104087824 */ /* 0x040fe200078e0205 */
[----:B------:R-:W-:Y:S01]  /*0100*/  ISETP.NE.U32.AND P2, PT, R4, RZ, PT ;  /* 0x000000ff0400720c */ /* 0x000fe20003f45070 */
[----:B------:R-:W-:Y:S01]  /*0110*/  IMAD.MOV R13, RZ, RZ, -R4 ;  /* 0x000000ffff0d7224 */ /* 0x000fe200078e0a04 */
[----:B------:R-:W-:Y:S02]  /*0120*/  BSSY.RECONVERGENT B1, `(.L_x_19) ;  /* 0x0000026000017945 */ /* 0x000fe40003800200 */
[C---:B------:R-:W-:Y:S02]  /*0130*/  ISETP.GE.AND P0, PT, R8.reuse, UR5, PT ;  /* 0x0000000508007c0c */ /* 0x040fe4000bf06270 */
[----:B------:R-:W-:Y:S02]  /*0140*/  VIMNMX R9, PT, PT, R8, UR5, !PT ;  /* 0x0000000508097c48 */ /* 0x000fe4000ffe0100 */
[----:B------:R-:W-:-:S04]  /*0150*/  SEL R10, RZ, 0x1, P0 ;  /* 0x00000001ff0a7807 */ /* 0x000fc80000000000 */
[----:B------:R-:W-:Y:S01]  /*0160*/  IADD3 R9, PT, PT, R9, -R8, -R10 ;  /* 0x8000000809097210 */ /* 0x000fe20007ffe80a */
[----:B0-----:R-:W0:Y:S02]  /*0170*/  MUFU.RCP R11, R11 ;  /* 0x0000000b000b7308 */ /* 0x001e240000001000 */
[----:B0-----:R-:W-:-:S06]  /*0180*/  IADD3 R6, PT, PT, R11, 0xffffffe, RZ ;  /* 0x0ffffffe0b067810 */ /* 0x001fcc0007ffe0ff */
[----:B------:R0:W1:Y:S02]  /*0190*/  F2I.FTZ.U32.TRUNC.NTZ R7, R6 ;  /* 0x0000000600077305 */ /* 0x000064000021f000 */
[----:B0-----:R-:W-:Y:S02]  /*01a0*/  HFMA2 R6, -RZ, RZ, 0, 0 ;  /* 0x00000000ff067431 */ /* 0x001fe400000001ff */
[----:B-1----:R-:W-:-:S04]  /*01b0*/  IMAD R13, R13, R7, RZ ;  /* 0x000000070d0d7224 */ /* 0x002fc800078e02ff */
[----:B------:R-:W-:-:S06]  /*01c0*/  IMAD.HI.U32 R12, R7, R13, R6 ;  /* 0x0000000d070c7227 */ /* 0x000fcc00078e0006 */
[----:B------:R-:W-:-:S04]  /*01d0*/  IMAD.HI.U32 R7, R12, R9, RZ ;  /* 0x000000090c077227 */ /* 0x000fc800078e00ff */
[----:B------:R-:W-:-:S04]  /*01e0*/  IMAD.MOV R6, RZ, RZ, -R7 ;  /* 0x000000ffff067224 */ /* 0x000fc800078e0a07 */
[----:B------:R-:W-:-:S05]  /*01f0*/  IMAD R9, R4, R6, R9 ;  /* 0x0000000604097224 */ /* 0x000fca00078e0209 */
[----:B------:R-:W-:-:S13]  /*0200*/  ISETP.GE.U32.AND P0, PT, R9, R4, PT ;  /* 0x000000040900720c */ /* 0x000fda0003f06070 */
[----:B------:R-:W-:Y:S01]  /*0210*/  @P0 IADD3 R9, PT, PT, -R4, R9, RZ ;  /* 0x0000000904090210 */ /* 0x000fe20007ffe1ff */
[----:B------:R-:W-:-:S03]  /*0220*/  @P0 VIADD R7, R7, 0x1 ;  /* 0x0000000107070836 */ /* 0x000fc60000000000 */
[----:B------:R-:W-:-:S13]  /*0230*/  ISETP.GE.U32.AND P1, PT, R9, R4, PT ;  /* 0x000000040900720c */ /* 0x000fda0003f26070 */
[----:B------:R-:W-:Y:S02]  /*0240*/  @P1 IADD3 R7, PT, PT, R7, 0x1, RZ ;  /* 0x0000000107071810 */ /* 0x000fe40007ffe0ff */
[----:B------:R-:W-:-:S05]  /*0250*/  @!P2 LOP3.LUT R7, RZ, R4, RZ, 0x33, !PT ;  /* 0x00000004ff07a212 */ /* 0x000fca00078e33ff */
[----:B------:R-:W-:-:S05]  /*0260*/  IMAD.IADD R7, R10, 0x1, R7 ;  /* 0x000000010a077824 */ /* 0x000fca00078e0207 */
[C---:B------:R-:W-:Y:S02]  /*0270*/  LOP3.LUT R6, R7.reuse, 0x3, RZ, 0xc0, !PT ;  /* 0x0000000307067812 */ /* 0x040fe400078ec0ff */
[----:B------:R-:W-:Y:S02]  /*0280*/  ISETP.GE.U32.AND P1, PT, R7, 0x3, PT ;  /* 0x000000030700780c */ /* 0x000fe40003f26070 */
[----:B------:R-:W-:Y:S02]  /*0290*/  ISETP.NE.AND P0, PT, R6, 0x3, PT ;  /* 0x000000030600780c */ /* 0x000fe40003f05270 */
[----:B------:R-:W-:-:S11]  /*02a0*/  MOV R6, RZ ;  /* 0x000000ff00067202 */ /* 0x000fd60000000f00 */
[----:B------:R-:W-:Y:S05]  /*02b0*/  @!P0 BRA `(.L_x_20) ;  /* 0x0000000000308947 */ /* 0x000fea0003800000 */
[----:B------:R-:W0:Y:S01]  /*02c0*/  LDC.64 R10, c[0x0][0x380] ;  /* 0x0000e000ff0a7b82 */ /* 0x000e220000000a00 */
[----:B------:R-:W-:-:S05]  /*02d0*/  VIADD R6, R7, 0x1 ;  /* 0x0000000107067836 */ /* 0x000fca0000000000 */
[----:B------:R-:W-:Y:S02]  /*02e0*/  LOP3.LUT R7, R6, 0x3, RZ, 0xc0, !PT ;  /* 0x0000000306077812 */ /* 0x000fe400078ec0ff */
[----:B------:R-:W-:-:S03]  /*02f0*/  MOV R6, RZ ;  /* 0x000000ff00067202 */ /* 0x000fc60000000f00 */
[----:B------:R-:W-:-:S07]  /*0300*/  IMAD.MOV R7, RZ, RZ, -R7 ;  /* 0x000000ffff077224 */ /* 0x000fce00078e0a07 */
.L_x_21:
[----:B0-----:R-:W-:-:S06]  /*0310*/  IMAD.WIDE R8, R5, 0x4, R10 ;  /* 0x0000000405087825 */ /* 0x001fcc00078e020a */
[----:B------:R-:W2:Y:S01]  /*0320*/  LDG.E R9, desc[UR6][R8.64] ;  /* 0x0000000608097981 */ /* 0x000ea2000c1e1900 */
[----:B------:R-:W-:Y:S01]  /*0330*/  IADD3 R7, PT, PT, R7, 0x1, RZ ;  /* 0x0000000107077810 */ /* 0x000fe20007ffe0ff */
[----:B------:R-:W-:-:S03]  /*0340*/  IMAD.IADD R5, R4, 0x1, R5 ;  /* 0x0000000104057824 */ /* 0x000fc600078e0205 */
[----:B------:R-:W-:Y:S01]  /*0350*/  ISETP.NE.AND P0, PT, R7, RZ, PT ;  /* 0x000000ff0700720c */ /* 0x000fe20003f05270 */
[----:B--2---:R-:W-:-:S12]  /*0360*/  FADD R6, R9, R6 ;  /* 0x0000000609067221 */ /* 0x004fd80000000000 */
[----:B------:R-:W-:Y:S05]  /*0370*/  @P0 BRA `(.L_x_21) ;  /* 0xfffffffc00e40947 */ /* 0x000fea000383ffff */
.L_x_20:
[----:B------:R-:W-:Y:S05]  /*0380*/  BSYNC.RECONVERGENT B1 ;  /* 0x0000000000017941 */ /* 0x000fea0003800200 */
.L_x_19:
[----:B------:R-:W-:Y:S05]  /*0390*/  @!P1 BRA `(.L_x_18) ;  /* 0x0000000000409947 */ /* 0x000fea0003800000 */
.L_x_22:
[----:B------:R-:W0:Y:S02]  /*03a0*/  LDC.64 R8, c[0x0][0x380] ;  /* 0x0000e000ff087b82 */ /* 0x000e240000000a00 */
[----:B0-----:R-:W-:-:S04]  /*03b0*/  IMAD.WIDE R14, R5, 0x4, R8 ;  /* 0x00000004050e7825 */ /* 0x001fc800078e0208 */
[C---:B------:R-:W-:Y:S02]  /*03c0*/  IMAD.WIDE R8, R4.reuse, 0x4, R14 ;  /* 0x0000000404087825 */ /* 0x040fe400078e020e */
[----:B------:R-:W2:Y:S02]  /*03d0*/  LDG.E R15, desc[UR6][R14.64] ;  /* 0x000000060e0f7981 */ /* 0x000ea4000c1e1900 */
[C---:B------:R-:W-:Y:S02]  /*03e0*/  IMAD.WIDE R10, R4.reuse, 0x4, R8 ;  /* 0x00000004040a7825 */ /* 0x040fe400078e0208 */
[----:B------:R-:W3:Y:S02]  /*03f0*/  LDG.E R9, desc[UR6][R8.64] ;  /* 0x0000000608097981 */ /* 0x000ee4000c1e1900 */
[C---:B------:R-:W-:Y:S02]  /*0400*/  IMAD.WIDE R12, R4.reuse, 0x4, R10 ;  /* 0x00000004040c7825 */ /* 0x040fe400078e020a */
[----:B------:R-:W4:Y:S04]  /*0410*/  LDG.E R11, desc[UR6][R10.64] ;  /* 0x000000060a0b7981 */ /* 0x000f28000c1e1900 */
[----:B------:R-:W5:Y:S01]  /*0420*/  LDG.E R13, desc[UR6][R12.64] ;  /* 0x000000060c0d7981 */ /* 0x000f62000c1e1900 */
[----:B------:R-:W-:-:S04]  /*0430*/  LEA R5, R4, R5, 0x2 ;  /* 0x0000000504057211 */ /* 0x000fc800078e10ff */
[----:B------:R-:W-:Y:S01]  /*0440*/  ISETP.GE.AND P0, PT, R5, UR5, PT ;  /* 0x0000000505007c0c */ /* 0x000fe2000bf06270 */
[----:B--2---:R-:W-:-:S04]  /*0450*/  FADD R6, R15, R6 ;  /* 0x000000060f067221 */ /* 0x004fc80000000000 */
[----:B---3--:R-:W-:-:S04]  /*0460*/  FADD R6, R6, R9 ;  /* 0x0000000906067221 */ /* 0x008fc80000000000 */
[----:B----4-:R-:W-:-:S04]  /*0470*/  FADD R6, R6, R11 ;  /* 0x0000000b06067221 */ /* 0x010fc80000000000 */
[----:B-----5:R-:W-:Y:S01]  /*0480*/  FADD R6, R6, R13 ;  /* 0x0000000d06067221 */ /* 0x020fe20000000000 */
[----:B------:R-:W-:Y:S06]  /*0490*/  @!P0 BRA `(.L_x_22) ;  /* 0xfffffffc00c08947 */ /* 0x000fec000383ffff */
.L_x_18:
[----:B------:R-:W-:Y:S05]  /*04a0*/  BSYNC.RECONVERGENT B0 ;  /* 0x0000000000007941 */ /* 0x000fea0003800200 */
.L_x_17:
[----:B------:R-:W0:Y:S01]  /*04b0*/  S2UR UR5, SR_CgaCtaId ;  /* 0x00000000000579c3 */ /* 0x000e220000008800 */
[----:B------:R-:W-:Y:S01]  /*04c0*/  UMOV UR4, 0x400 ;  /* 0x0000040000047882 */ /* 0x000fe20000000000 */
[----:B------:R-:W-:Y:S02]  /*04d0*/  ISETP.GE.U32.AND P1, PT, R2, 0x40, PT ;  /* 0x000000400200780c */ /* 0x000fe40003f26070 */
[----:B------:R-:W-:Y:S01]  /*04e0*/  ISETP.GT.U32.AND P0, PT, R3, 0xf, PT ;  /* 0x0000000f0300780c */ /* 0x000fe20003f04070 */
[----:B0-----:R-:W-:-:S06]  /*04f0*/  ULEA UR4, UR5, UR4, 0x18 ;  /* 0x0000000405047291 */ /* 0x001fcc000f8ec0ff */
[----:B------:R-:W-:-:S05]  /*0500*/  LEA R5, R3, UR4, 0x2 ;  /* 0x0000000403057c11 */ /* 0x000fca000f8e10ff */
[----:B------:R0:W-:Y:S01]  /*0510*/  STS [R5], R6 ;  /* 0x0000000605007388 */ /* 0x0001e20000000800 */
[----:B------:R-:W-:Y:S06]  /*0520*/  BAR.SYNC.DEFER_BLOCKING 0x0 ;  /* 0x0000000000007b1d */ /* 0x000fec0000010000 */
[----:B------:R-:W-:Y:S05]  /*0530*/  @!P1 BRA `(.L_x_23) ;  /* 0x00000000002c9947 */ /* 0x000fea0003800000 */
.L_x_24:
[----:B------:R-:W-:-:S04]  /*0540*/  SHF.R.U32.HI R8, RZ, 0x1, R2 ;  /* 0x00000001ff087819 */ /* 0x000fc80000011602 */
[----:B------:R-:W-:-:S13]  /*0550*/  ISETP.GE.U32.AND P1, PT, R3, R8, PT ;  /* 0x000000080300720c */ /* 0x000fda0003f26070 */
[----:B------:R-:W-:Y:S01]  /*0560*/  @!P1 IMAD R4, R8, 0x4, R5 ;  /* 0x0000000408049824 */ /* 0x000fe200078e0205 */
[----:B------:R-:W-:Y:S05]  /*0570*/  @!P1 LDS R7, [R5] ;  /* 0x0000000005079984 */ /* 0x000fea0000000800 */
[----:B------:R-:W0:Y:S02]  /*0580*/  @!P1 LDS R4, [R4] ;  /* 0x0000000004049984 */ /* 0x000e240000000800 */
[----:B0-----:R-:W-:-:S05]  /*0590*/  @!P1 FADD R6, R4, R7 ;  /* 0x0000000704069221 */ /* 0x001fca0000000000 */
[----:B------:R1:W-:Y:S01]  /*05a0*/  @!P1 STS [R5], R6 ;  /* 0x0000000605009388 */ /* 0x0003e20000000800 */
[----:B------:R-:W-:Y:S01]  /*05b0*/  BAR.SYNC.DEFER_BLOCKING 0x0 ;  /* 0x0000000000007b1d */ /* 0x000fe20000010000 */
[----:B------:R-:W-:Y:S02]  /*05c0*/  ISETP.GT.U32.AND P1, PT, R2, 0x7f, PT ;  /* 0x0000007f0200780c */ /* 0x000fe40003f24070 */
[----:B------:R-:W-:-:S11]  /*05d0*/  MOV R2, R8 ;  /* 0x0000000800027202 */ /* 0x000fd60000000f00 */
[----:B-1----:R-:W-:Y:S05]  /*05e0*/  @P1 BRA `(.L_x_24) ;  /* 0xfffffffc00d41947 */ /* 0x002fea000383ffff */
.L_x_23:
[----:B------:R-:W-:Y:S01]  /*05f0*/  @!P0 LDS R2, [R5+0x40] ;  /* 0x0000400005028984 */ /* 0x000fe20000000800 */
[C---:B------:R-:W-:Y:S02]  /*0600*/  ISETP.GT.U32.AND P1, PT, R3.reuse, 0x7, PT ;  /* 0x000000070300780c */ /* 0x040fe40003f24070 */
[----:B------:R-:W-:Y:S01]  /*0610*/  ISETP.NE.AND P2, PT, R3, RZ, PT ;  /* 0x000000ff0300720c */ /* 0x000fe20003f45270 */
[----:B------:R-:W1:Y:S02]  /*0620*/  @!P0 LDS R7, [R5] ;  /* 0x0000000005078984 */ /* 0x000e640000000800 */
[----:B-1----:R-:W-:-:S05]  /*0630*/  @!P0 FADD R2, R2, R7 ;  /* 0x0000000702028221 */ /* 0x002fca0000000000 */
[----:B------:R-:W-:Y:S01]  /*0640*/  @!P0 STS [R5], R2 ;  /* 0x0000000205008388 */ /* 0x000fe20000000800 */
[----:B------:R-:W-:-:S03]  /*0650*/  NOP ;  /* 0x0000000000007918 */ /* 0x000fc60000000000 */
[----:B------:R-:W-:Y:S01]  /*0660*/  @!P1 LDS R4, [R5+0x20] ;  /* 0x0000200005049984 */ /* 0x000fe20000000800 */
[----:B------:R-:W-:-:S03]  /*0670*/  ISETP.GT.U32.AND P0, PT, R3, 0x3, PT ;  /* 0x000000030300780c */ /* 0x000fc60003f04070 */
[----:B------:R-:W1:Y:S02]  /*0680*/  @!P1 LDS R7, [R5] ;  /* 0x0000000005079984 */ /* 0x000e640000000800 */
[----:B-1----:R-:W-:-:S05]  /*0690*/  @!P1 FADD R4, R4, R7 ;  /* 0x0000000704049221 */ /* 0x002fca0000000000 */
[----:B------:R1:W-:Y:S01]  /*06a0*/  @!P1 STS [R5], R4 ;  /* 0x0000000405009388 */ /* 0x0003e20000000800 */
[----:B------:R-:W-:-:S03]  /*06b0*/  NOP ;  /* 0x0000000000007918 */ /* 0x000fc60000000000 */
[----:B0-----:R-:W-:Y:S01]  /*06c0*/  @!P0 LDS R6, [R5+0x10] ;  /* 0x0000100005068984 */ /* 0x001fe20000000800 */
[----:B------:R-:W-:Y:S02]  /*06d0*/  ISETP.GT.U32.AND P1, PT, R3, 0x1, PT ;  /* 0x000000010300780c */ /* 0x000fe40003f24070 */
[----:B-1----:R-:W-:Y:S01]  /*06e0*/  @!P2 MOV R4, 0x400 ;  /* 0x000004000004a802 */ /* 0x002fe20000000f00 */
[----:B------:R-:W0:Y:S02]  /*06f0*/  @!P0 LDS R7, [R5] ;  /* 0x0000000005078984 */ /* 0x000e240000000800 */
[----:B0-----:R-:W-:Y:S02]  /*0700*/  @!P0 FADD R6, R6, R7 ;  /* 0x0000000706068221 */ /* 0x001fe40000000000 */
[----:B------:R-:W0:Y:S03]  /*0710*/  @!P2 S2R R7, SR_CgaCtaId ;  /* 0x000000000007a919 */ /* 0x000e260000008800 */
[----:B------:R-:W-:Y:S01]  /*0720*/  @!P0 STS [R5], R6 ;  /* 0x0000000605008388 */ /* 0x000fe20000000800 */
[----:B------:R-:W-:-:S03]  /*0730*/  NOP ;  /* 0x0000000000007918 */ /* 0x000fc60000000000 */
[----:B------:R-:W-:Y:S04]  /*0740*/  @!P1 LDS R2, [R5+0x8] ;  /* 0x0000080005029984 */ /* 0x000fe80000000800 */
[----:B------:R-:W1:Y:S02]  /*0750*/  @!P1 LDS R3, [R5] ;  /* 0x0000000005039984 */ /* 0x000e640000000800 */
[----:B-1----:R-:W-:Y:S01]  /*0760*/  @!P1 FADD R2, R2, R3 ;  /* 0x0000000302029221 */ /* 0x002fe20000000000 */
[----:B0-----:R-:W-:-:S04]  /*0770*/  @!P2 LEA R3, R7, R4, 0x18 ;  /* 0x000000040703a211 */ /* 0x001fc800078ec0ff */
[----:B------:R-:W-:Y:S01]  /*0780*/  @!P1 STS [R5], R2 ;  /* 0x0000000205009388 */ /* 0x000fe20000000800 */
[----:B------:R-:W-:-:S03]  /*0790*/  NOP ;  /* 0x0000000000007918 */ /* 0x000fc60000000000 */
[----:B------:R-:W-:Y:S04]  /*07a0*/  @!P2 LDS R3, [R3+0x4] ;  /* 0x000004000303a984 */ /* 0x000fe80000000800 */
[----:B------:R-:W0:Y:S02]  /*07b0*/  @!P2 LDS R4, [R5] ;  /* 0x000000000504a984 */ /* 0x000e240000000800 */
[----:B0-----:R-:W-:-:S05]  /*07c0*/  @!P2 FADD R4, R3, R4 ;  /* 0x000000040304a221 */ /* 0x001fca0000000000 */
[----:B------:R0:W-:Y:S01]  /*07d0*/  @!P2 STS [R5], R4 ;  /* 0x000000040500a388 */ /* 0x0001e20000000800 */
[----:B------:R-:W-:Y:S01]  /*07e0*/  NOP ;  /* 0x0000000000007918 */ /* 0x000fe20000000000 */
[----:B------:R-:W-:Y:S05]  /*07f0*/  @P2 EXIT ;  /* 0x000000000000294d */ /* 0x000fea0003800000 */
[----:B------:R-:W1:Y:S01]  /*0800*/  S2UR UR5, SR_CgaCtaId ;  /* 0x00000000000579c3 */ /* 0x000e620000008800 */
[----:B------:R-:W-:-:S07]  /*0810*/  UMOV UR4, 0x400 ;  /* 0x0000040000047882 */ /* 0x000fce0000000000 */
[----:B------:R-:W2:Y:S01]  /*0820*/  LDC.64 R2, c[0x0][0x388] ;  /* 0x0000e200ff027b82 */ /* 0x000ea20000000a00 */
[----:B-1----:R-:W-:Y:S01]  /*0830*/  ULEA UR4, UR5, UR4, 0x18 ;  /* 0x0000000405047291 */ /* 0x002fe2000f8ec0ff */
[----:B--2---:R-:W-:-:S08]  /*0840*/  IMAD.WIDE.U32 R2, R0, 0x4, R2 ;  /* 0x0000000400027825 */ /* 0x004fd000078e0002 */
[----:B0-----:R-:W0:Y:S04]  /*0850*/  LDS R5, [UR4] ;  /* 0x00000004ff057984 */ /* 0x001e280008000800 */
[----:B0-----:R-:W-:Y:S01]  /*0860*/  STG.E desc[UR6][R2.64], R5 ;  /* 0x0000000502007986 */ /* 0x001fe2000c101906 */
[----:B------:R-:W-:Y:S05]  /*0870*/  EXIT ;  /* 0x000000000000794d */ /* 0x000fea0003800000 */
.L_x_25:
        /* <DEDUP_REMOVED lines=16> */
.L_x_51:


//--------------------- .text._Z9reduceMinPfPiS0_iiS_ --------------------------
	.section	.text._Z9reduceMinPfPiS0_iiS_,"ax",@progbits
	.align	128
        .global         _Z9reduceMinPfPiS0_iiS_
        .type           _Z9reduceMinPfPiS0_iiS_,@function
        .size           _Z9reduceMinPfPiS0_iiS_,(.L_x_52 - _Z9reduceMinPfPiS0_iiS_)
        .other          _Z9reduceMinPfPiS0_iiS_,@"STO_CUDA_ENTRY STV_DEFAULT"
_Z9reduceMinPfPiS0_iiS_:
.text._Z9reduceMinPfPiS0_iiS_:
        /* <DEDUP_REMOVED lines=9> */
[----:B------:R-:W1:Y:S01]  /*0090*/  LDCU UR5, c[0x0][0x398] ;  /* 0x00007300ff0577ac */ /* 0x000e620008000800 */
[----:B------:R-:W2:Y:S01]  /*00a0*/  LDCU.64 UR8, c[0x0][0x358] ;  /* 0x00006b00ff0877ac */ /* 0x000ea20008000a00 */
[----:B-1----:R-:W-:-:S04]  /*00b0*/  IMAD R11, R0, UR5, RZ ;  /* 0x00000005000b7c24 */ /* 0x002fc8000f8e02ff */
[----:B0-----:R-:W-:-:S05]  /*00c0*/  IMAD.WIDE R4, R11, 0x4, R2 ;  /* 0x000000040b047825 */ /* 0x001fca00078e0202 */
[----:B--2---:R0:W5:Y:S01]  /*00d0*/  LDG.E R27, desc[UR8][R4.64] ;  /* 0x00000008041b7981 */ /* 0x004162000c1e1900 */
[----:B------:R-:W-:Y:S01]  /*00e0*/  UISETP.GE.AND UP0, UPT, UR5, 0x2, UPT ;  /* 0x000000020500788c */ /* 0x000fe2000bf06270 */
[----:B------:R-:W-:-:S08]  /*00f0*/  IMAD.MOV.U32 R14, RZ, RZ, RZ ;  /* 0x000000ffff0e7224 */ /* 0x000fd000078e00ff */
[----:B0-----:R-:W-:Y:S05]  /*0100*/  BRA.U !UP0, `(.L_x_26) ;  /* 0x0000000d08607547 */ /* 0x001fea000b800000 */
[----:B------:R-:W-:Y:S01]  /*0110*/  UIADD3 UR4, UPT, UPT, UR5, -0x1, URZ ;  /* 0xffffffff05047890 */ /* 0x000fe2000fffe0ff */
[----:B------:R-:W-:Y:S01]  /*0120*/  IMAD.MOV.U32 R14, RZ, RZ, RZ ;  /* 0x000000ffff0e7224 */ /* 0x000fe200078e00ff */
[----:B------:R-:W-:Y:S01]  /*0130*/  UIADD3 UR5, UPT, UPT, UR5, -0x2, URZ ;  /* 0xfffffffe05057890 */ /* 0x000fe2000fffe0ff */
[----:B------:R-:W-:Y:S01]  /*0140*/  IMAD.MOV.U32 R12, RZ, RZ, 0x1 ;  /* 0x00000001ff0c7424 */ /* 0x000fe200078e00ff */
[----:B------:R-:W-:Y:S02]  /*0150*/  ULOP3.LUT UR6, UR4, 0x3, URZ, 0xc0, !UPT ;  /* 0x0000000304067892 */ /* 0x000fe4000f8ec0ff */
[----:B------:R-:W-:-:S09]  /*0160*/  UISETP.GE.U32.AND UP0, UPT, UR5, 0x3, UPT ;  /* 0x000000030500788c */ /* 0x000fd2000bf06070 */
[----:B------:R-:W-:Y:S05]  /*0170*/  BRA.U !UP0, `(.L_x_27) ;  /* 0x0000000d080c7547 */ /* 0x000fea000b800000 */
[----:B------:R-:W-:Y:S01]  /*0180*/  ULOP3.LUT UR4, UR4, 0xfffffffc, URZ, 0xc0, !UPT ;  /* 0xfffffffc04047892 */ /* 0x000fe2000f8ec0ff */
[--C-:B------:R-:W-:Y:S01]  /*0190*/  SHF.R.S32.HI R13, RZ, 0x1f, R11.reuse ;  /* 0x0000001fff0d7819 */ /* 0x100fe2000001140b */
[----:B------:R-:W-:Y:S01]  /*01a0*/  IMAD.MOV.U32 R12, RZ, RZ, RZ ;  /* 0x000000ffff0c7224 */ /* 0x000fe200078e00ff */
[----:B------:R-:W0:Y:S01]  /*01b0*/  LDCU.64 UR12, c[0x0][0x380] ;  /* 0x00007000ff0c77ac */ /* 0x000e220008000a00 */
[----:B------:R-:W-:Y:S02]  /*01c0*/  IMAD.MOV.U32 R10, RZ, RZ, R11 ;  /* 0x000000ffff0a7224 */ /* 0x000fe400078e000b */
[----:B------:R-:W-:Y:S01]  /*01d0*/  IMAD.MOV.U32 R14, RZ, RZ, RZ ;  /* 0x000000ffff0e7224 */ /* 0x000fe200078e00ff */
[----:B------:R-:W-:-:S09]  /*01e0*/  UISETP.GT.AND UP0, UPT, UR4, URZ, UPT ;  /* 0x000000ff0400728c */ /* 0x000fd2000bf04270 */
[----:B------:R-:W-:Y:S05]  /*01f0*/  BRA.U !UP0, `(.L_x_28) ;  /* 0x00000009087c7547 */ /* 0x000fea000b800000 */
[----:B------:R-:W-:Y:S02]  /*0200*/  IADD3 R4, PT, PT, -R12, UR4, RZ ;  /* 0x000000040c047c10 */ /* 0x000fe4000fffe1ff */
[----:B------:R-:W-:Y:S02]  /*0210*/  PLOP3.LUT P0, PT, PT, PT, PT, 0x80, 0x8 ;  /* 0x000000000008781c */ /* 0x000fe40003f0f070 */
[----:B------:R-:W-:-:S13]  /*0220*/  ISETP.GT.AND P1, PT, R4, 0xc, PT ;  /* 0x0000000c0400780c */ /* 0x000fda0003f24270 */
[----:B------:R-:W-:Y:S05]  /*0230*/  @!P1 BRA `(.L_x_29) ;  /* 0x0000000400909947 */ /* 0x000fea0003800000 */
[----:B------:R-:W-:Y:S01]  /*0240*/  PLOP3.LUT P0, PT, PT, PT, PT, 0x8, 0x80 ;  /* 0x000000000080781c */ /* 0x000fe20003f0e170 */
[----:B------:R-:W1:Y:S01]  /*0250*/  LDCU.64 UR10, c[0x0][0x380] ;  /* 0x00007000ff0a77ac */ /* 0x000e620008000a00 */
[----:B------:R-:W-:-:S12]  /*0260*/  UIADD3 UR5, UPT, UPT, UR4, -0xc, URZ ;  /* 0xfffffff404057890 */ /* 0x000fd8000fffe0ff */
.L_x_30:
[----:B------:R-:W-:Y:S02]  /*0270*/  VIADD R16, R12, 0x1 ;  /* 0x000000010c107836 */ /* 0x000fe40000000000 */
[----:B------:R-:W-:-:S03]  /*0280*/  VIADD R29, R10, 0x1 ;  /* 0x000000010a1d7836 */ /* 0x000fc60000000000 */
[----:B------:R-:W-:Y:S01]  /*0290*/  IADD3 R5, P1, PT, R11, R16, RZ ;  /* 0x000000100b057210 */ /* 0x000fe20007f3e0ff */
[----:B------:R-:W-:-:S03]  /*02a0*/  IMAD.WIDE R28, R29, 0x4, R2 ;  /* 0x000000041d1c7825 */ /* 0x000fc600078e0202 */
[----:B------:R-:W-:Y:S02]  /*02b0*/  LEA.HI.X.SX32 R6, R16, R13, 0x1, P1 ;  /* 0x0000000d10067211 */ /* 0x000fe400008f0eff */
[C---:B-1----:R-:W-:Y:S01]  /*02c0*/  LEA R4, P1, R5.reuse, UR10, 0x2 ;  /* 0x0000000a05047c11 */ /* 0x042fe2000f8210ff */
[----:B------:R-:W2:Y:S03]  /*02d0*/  LDG.E.CONSTANT R28, desc[UR8][R28.64] ;  /* 0x000000081c1c7981 */ /* 0x000ea6000c1e9900 */
[----:B------:R-:W-:-:S05]  /*02e0*/  LEA.HI.X R5, R5, UR11, R6, 0x2, P1 ;  /* 0x0000000b05057c11 */ /* 0x000fca00088f1406 */
[----:B------:R-:W3:Y:S04]  /*02f0*/  LDG.E.CONSTANT R26, desc[UR8][R4.64+0x4] ;  /* 0x00000408041a7981 */ /* 0x000ee8000c1e9900 */
[----:B------:R-:W4:Y:S01]  /*0300*/  LDG.E.CONSTANT R23, desc[UR8][R4.64+0x8] ;  /* 0x0000080804177981 */ /* 0x000f22000c1e9900 */
[----:B------:R-:W-:Y:S02]  /*0310*/  VIADD R18, R12, 0x5 ;  /* 0x000000050c127836 */ /* 0x000fe40000000000 */
[----:B------:R-:W-:Y:S01]  /*0320*/  VIADD R25, R10, 0x5 ;  /* 0x000000050a197836 */ /* 0x000fe20000000000 */
[----:B------:R1:W4:Y:S02]  /*0330*/  LDG.E.CONSTANT R15, desc[UR8][R4.64+0xc] ;  /* 0x00000c08040f7981 */ /* 0x000324000c1e9900 */
[----:B------:R-:W-:Y:S01]  /*0340*/  IADD3 R6, P1, PT, R11, R18, RZ ;  /* 0x000000120b067210 */ /* 0x000fe20007f3e0ff */
[----:B------:R-:W-:-:S03]  /*0350*/  IMAD.WIDE R24, R25, 0x4, R2 ;  /* 0x0000000419187825 */ /* 0x000fc600078e0202 */
[----:B------:R-:W-:Y:S02]  /*0360*/  LEA.HI.X.SX32 R7, R18, R13, 0x1, P1 ;  /* 0x0000000d12077211 */ /* 0x000fe400008f0eff */
[C---:B------:R-:W-:Y:S01]  /*0370*/  LEA R8, P1, R6.reuse, UR10, 0x2 ;  /* 0x0000000a06087c11 */ /* 0x040fe2000f8210ff */
[----:B------:R-:W4:Y:S03]  /*0380*/  LDG.E.CONSTANT R17, desc[UR8][R24.64] ;  /* 0x0000000818117981 */ /* 0x000f26000c1e9900 */
[----:B------:R-:W-:-:S05]  /*0390*/  LEA.HI.X R9, R6, UR11, R7, 0x2, P1 ;  /* 0x0000000b06097c11 */ /* 0x000fca00088f1407 */
[----:B------:R-:W4:Y:S04]  /*03a0*/  LDG.E.CONSTANT R19, desc[UR8][R8.64+0x4] ;  /* 0x0000040808137981 */ /* 0x000f28000c1e9900 */
[----:B------:R-:W4:Y:S01]  /*03b0*/  LDG.E.CONSTANT R20, desc[UR8][R8.64+0x8] ;  /* 0x0000080808147981 */ /* 0x000f22000c1e9900 */
[----:B------:R-:W-:Y:S02]  /*03c0*/  VIADD R22, R12, 0x9 ;  /* 0x000000090c167836 */ /* 0x000fe40000000000 */
[----:B-1----:R-:W-:Y:S01]  /*03d0*/  VIADD R5, R10, 0x9 ;  /* 0x000000090a057836 */ /* 0x002fe20000000000 */
[----:B------:R1:W4:Y:S02]  /*03e0*/  LDG.E.CONSTANT R21, desc[UR8][R8.64+0xc] ;  /* 0x00000c0808157981 */ /* 0x000324000c1e9900 */
[----:B------:R-:W-:Y:S01]  /*03f0*/  IADD3 R7, P1, PT, R11, R22, RZ ;  /* 0x000000160b077210 */ /* 0x000fe20007f3e0ff */
[----:B------:R-:W-:-:S03]  /*0400*/  IMAD.WIDE R4, R5, 0x4, R2 ;  /* 0x0000000405047825 */ /* 0x000fc600078e0202 */
[----:B------:R-:W-:Y:S02]  /*0410*/  LEA.HI.X.SX32 R29, R22, R13, 0x1, P1 ;  /* 0x0000000d161d7211 */ /* 0x000fe400008f0eff */
[C---:B------:R-:W-:Y:S01]  /*0420*/  LEA R6, P1, R7.reuse, UR10, 0x2 ;  /* 0x0000000a07067c11 */ /* 0x040fe2000f8210ff */
[----:B------:R0:W4:Y:S03]  /*0430*/  LDG.E.CONSTANT R24, desc[UR8][R4.64] ;  /* 0x0000000804187981 */ /* 0x000126000c1e9900 */
[----:B------:R-:W-:-:S05]  /*0440*/  LEA.HI.X R7, R7, UR11, R29, 0x2, P1 ;  /* 0x0000000b07077c11 */ /* 0x000fca00088f141d */
[----:B------:R-:W4:Y:S01]  /*0450*/  LDG.E.CONSTANT R25, desc[UR8][R6.64+0x4] ;  /* 0x0000040806197981 */ /* 0x000f22000c1e9900 */
[----:B-1----:R-:W-:-:S04]  /*0460*/  VIADD R9, R10, 0xd ;  /* 0x0000000d0a097836 */ /* 0x002fc80000000000 */
[----:B0-----:R-:W-:-:S06]  /*0470*/  IMAD.WIDE R4, R9, 0x4, R2 ;  /* 0x0000000409047825 */ /* 0x001fcc00078e0202 */
[----:B------:R0:W4:Y:S01]  /*0480*/  LDG.E.CONSTANT R4, desc[UR8][R4.64] ;  /* 0x0000000804047981 */ /* 0x000122000c1e9900 */
[----:B--2--5:R-:W-:-:S04]  /*0490*/  FSETP.GEU.AND P3, PT, R28, R27, PT ;  /* 0x0000001b1c00720b */ /* 0x024fc80003f6e000 */
[----:B------:R-:W-:-:S04]  /*04a0*/  FSEL R27, R28, R27, !P3 ;  /* 0x0000001b1c1b7208 */ /* 0x000fc80005800000 */
[----:B---3--:R-:W-:-:S04]  /*04b0*/  FSETP.GEU.AND P4, PT, R26, R27, PT ;  /* 0x0000001b1a00720b */ /* 0x008fc80003f8e000 */
[----:B------:R-:W-:Y:S02]  /*04c0*/  FSEL R8, R26, R27, !P4 ;  /* 0x0000001b1a087208 */ /* 0x000fe40006000000 */
[----:B------:R-:W2:Y:S01]  /*04d0*/  LDG.E.CONSTANT R26, desc[UR8][R6.64+0x8] ;  /* 0x00000808061a7981 */ /* 0x000ea2000c1e9900 */
[----:B------:R-:W-:Y:S01]  /*04e0*/  VIADD R28, R12, 0xd ;  /* 0x0000000d0c1c7836 */ /* 0x000fe20000000000 */
[----:B----4-:R-:W-:Y:S02]  /*04f0*/  FSETP.GEU.AND P5, PT, R23, R8, PT ;  /* 0x000000081700720b */ /* 0x010fe40003fae000 */
[----:B------:R-:W3:Y:S02]  /*0500*/  LDG.E.CONSTANT R27, desc[UR8][R6.64+0xc] ;  /* 0x00000c08061b7981 */ /* 0x000ee4000c1e9900 */
[----:B------:R-:W-:Y:S02]  /*0510*/  IADD3 R9, P1, PT, R11, R28, RZ ;  /* 0x0000001c0b097210 */ /* 0x000fe40007f3e0ff */
[----:B------:R-:W-:-:S02]  /*0520*/  FSEL R29, R23, R8, !P5 ;  /* 0x00000008171d7208 */ /* 0x000fc40006800000 */
[----:B------:R-:W-:Y:S02]  /*0530*/  LEA.HI.X.SX32 R23, R28, R13, 0x1, P1 ;  /* 0x0000000d1c177211 */ /* 0x000fe400008f0eff */
[----:B------:R-:W-:-:S04]  /*0540*/  LEA R8, P1, R9, UR10, 0x2 ;  /* 0x0000000a09087c11 */ /* 0x000fc8000f8210ff */
[----:B------:R-:W-:-:S05]  /*0550*/  LEA.HI.X R9, R9, UR11, R23, 0x2, P1 ;  /* 0x0000000b09097c11 */ /* 0x000fca00088f1417 */
[----:B------:R-:W4:Y:S04]  /*0560*/  LDG.E.CONSTANT R23, desc[UR8][R8.64+0x4] ;  /* 0x0000040808177981 */ /* 0x000f28000c1e9900 */
[----:B------:R-:W4:Y:S04]  /*0570*/  LDG.E.CONSTANT R6, desc[UR8][R8.64+0x8] ;  /* 0x0000080808067981 */ /* 0x000f28000c1e9900 */
[----:B------:R-:W4:Y:S01]  /*0580*/  LDG.E.CONSTANT R7, desc[UR8][R8.64+0xc] ;  /* 0x00000c0808077981 */ /* 0x000f22000c1e9900 */
[----:B------:R-:W-:-:S04]  /*0590*/  FSETP.GEU.AND P6, PT, R15, R29, PT ;  /* 0x0000001d0f00720b */ /* 0x000fc80003fce000 */
[----:B------:R-:W-:-:S04]  /*05a0*/  FSEL R15, R15, R29, !P6 ;  /* 0x0000001d0f0f7208 */ /* 0x000fc80007000000 */
[----:B------:R-:W-:-:S04]  /*05b0*/  FSETP.GEU.AND P1, PT, R17, R15, PT ;  /* 0x0000000f1100720b */ /* 0x000fc80003f2e000 */
[----:B------:R-:W-:-:S04]  /*05c0*/  FSEL R15, R17, R15, !P1 ;  /* 0x0000000f110f7208 */ /* 0x000fc80004800000 */
[----:B------:R-:W-:-:S04]  /*05d0*/  FSETP.GEU.AND P2, PT, R19, R15, PT ;  /* 0x0000000f1300720b */ /* 0x000fc80003f4e000 */
[----:B------:R-:W-:Y:S02]  /*05e0*/  FSEL R15, R19, R15, !P2 ;  /* 0x0000000f130f7208 */ /* 0x000fe40005000000 */
[----:B0-----:R-:W-:Y:S02]  /*05f0*/  SEL R5, R16, R14, !P3 ;  /* 0x0000000e10057207 */ /* 0x001fe40005800000 */
[----:B------:R-:W-:Y:S01]  /*0600*/  FSETP.GEU.AND P3, PT, R20, R15, PT ;  /* 0x0000000f1400720b */ /* 0x000fe20003f6e000 */
[----:B------:R-:W-:-:S03]  /*0610*/  @!P4 VIADD R5, R12, 0x2 ;  /* 0x000000020c05c836 */ /* 0x000fc60000000000 */
[----:B------:R-:W-:-:S04]  /*0620*/  FSEL R20, R20, R15, !P3 ;  /* 0x0000000f14147208 */ /* 0x000fc80005800000 */
[----:B------:R-:W-:Y:S01]  /*0630*/  FSETP.GEU.AND P4, PT, R21, R20, PT ;  /* 0x000000141500720b */ /* 0x000fe20003f8e000 */
[----:B------:R-:W-:-:S03]  /*0640*/  @!P5 VIADD R5, R12, 0x3 ;  /* 0x000000030c05d836 */ /* 0x000fc60000000000 */
[----:B------:R-:W-:-:S04]  /*0650*/  FSEL R21, R21, R20, !P4 ;  /* 0x0000001415157208 */ /* 0x000fc80006000000 */
[----:B------:R-:W-:Y:S01]  /*0660*/  FSETP.GEU.AND P5, PT, R24, R21, PT ;  /* 0x000000151800720b */ /* 0x000fe20003fae000 */
[----:B------:R-:W-:-:S03]  /*0670*/  @!P6 VIADD R5, R12, 0x4 ;  /* 0x000000040c05e836 */ /* 0x000fc60000000000 */
[----:B------:R-:W-:-:S04]  /*0680*/  FSEL R24, R24, R21, !P5 ;  /* 0x0000001518187208 */ /* 0x000fc80006800000 */
[----:B------:R-:W-:-:S04]  /*0690*/  FSETP.GEU.AND P6, PT, R25, R24, PT ;  /* 0x000000181900720b */ /* 0x000fc80003fce000 */
[----:B------:R-:W-:Y:S02]  /*06a0*/  FSEL R25, R25, R24, !P6 ;  /* 0x0000001819197208 */ /* 0x000fe40007000000 */
[----:B------:R-:W-:Y:S01]  /*06b0*/  SEL R5, R18, R5, !P1 ;  /* 0x0000000512057207 */ /* 0x000fe20004800000 */
[C---:B------:R-:W-:Y:S02]  /*06c0*/  @!P2 VIADD R5, R12.reuse, 0x6 ;  /* 0x000000060c05a836 */ /* 0x040fe40000000000 */
[C---:B------:R-:W-:Y:S02]  /*06d0*/  @!P3 VIADD R5, R12.reuse, 0x7 ;  /* 0x000000070c05b836 */ /* 0x040fe40000000000 */
[----:B------:R-:W-:-:S05]  /*06e0*/  @!P4 VIADD R5, R12, 0x8 ;  /* 0x000000080c05c836 */ /* 0x000fca0000000000 */
[----:B------:R-:W-:Y:S01]  /*06f0*/  SEL R5, R22, R5, !P5 ;  /* 0x0000000516057207 */ /* 0x000fe20006800000 */
[----:B------:R-:W-:Y:S02]  /*0700*/  @!P6 VIADD R5, R12, 0xa ;  /* 0x0000000a0c05e836 */ /* 0x000fe40000000000 */
[----:B------:R-:W-:Y:S01]  /*0710*/  VIADD R10, R10, 0x10 ;  /* 0x000000100a0a7836 */ /* 0x000fe20000000000 */
[----:B--2---:R-:W-:-:S04]  /*0720*/  FSETP.GEU.AND P1, PT, R26, R25, PT ;  /* 0x000000191a00720b */ /* 0x004fc80003f2e000 */
[----:B------:R-:W-:-:S04]  /*0730*/  FSEL R26, R26, R25, !P1 ;  /* 0x000000191a1a7208 */ /* 0x000fc80004800000 */
[----:B---3--:R-:W-:-:S04]  /*0740*/  FSETP.GEU.AND P2, PT, R27, R26, PT ;  /* 0x0000001a1b00720b */ /* 0x008fc80003f4e000 */
[----:B------:R-:W-:-:S04]  /*0750*/  FSEL R27, R27, R26, !P2 ;  /* 0x0000001a1b1b7208 */ /* 0x000fc80005000000 */
[----:B------:R-:W-:-:S04]  /*0760*/  FSETP.GEU.AND P3, PT, R4, R27, PT ;  /* 0x0000001b0400720b */ /* 0x000fc80003f6e000 */
[----:B------:R-:W-:-:S04]  /*0770*/  FSEL R4, R4, R27, !P3 ;  /* 0x0000001b04047208 */ /* 0x000fc80005800000 */
[CC--:B----4-:R-:W-:Y:S01]  /*0780*/  FSETP.GEU.AND P4, PT, R23.reuse, R4.reuse, PT ;  /* 0x000000041700720b */ /* 0x0d0fe20003f8e000 */
[C---:B------:R-:W-:Y:S02]  /*0790*/  @!P1 VIADD R5, R12.reuse, 0xb ;  /* 0x0000000b0c059836 */ /* 0x040fe40000000000 */
[C---:B------:R-:W-:Y:S01]  /*07a0*/  @!P2 VIADD R5, R12.reuse, 0xc ;  /* 0x0000000c0c05a836 */ /* 0x040fe20000000000 */
[----:B------:R-:W-:Y:S01]  /*07b0*/  FSEL R23, R23, R4, !P4 ;  /* 0x0000000417177208 */ /* 0x000fe20006000000 */
[----:B------:R-:W-:-:S03]  /*07c0*/  VIADD R4, R12, 0x10 ;  /* 0x000000100c047836 */ /* 0x000fc60000000000 */
[----:B------:R-:W-:Y:S02]  /*07d0*/  FSETP.GEU.AND P1, PT, R6, R23, PT ;  /* 0x000000170600720b */ /* 0x000fe40003f2e000 */
[----:B------:R-:W-:Y:S02]  /*07e0*/  SEL R5, R28, R5, !P3 ;  /* 0x000000051c057207 */ /* 0x000fe40005800000 */
[----:B------:R-:W-:Y:S02]  /*07f0*/  ISETP.GE.AND P3, PT, R4, UR5, PT ;  /* 0x0000000504007c0c */ /* 0x000fe4000bf66270 */
[----:B------:R-:W-:Y:S01]  /*0800*/  FSEL R6, R6, R23, !P1 ;  /* 0x0000001706067208 */ /* 0x000fe20004800000 */
[----:B------:R-:W-:-:S03]  /*0810*/  @!P4 VIADD R5, R12, 0xe ;  /* 0x0000000e0c05c836 */ /* 0x000fc60000000000 */
[----:B------:R-:W-:-:S03]  /*0820*/  FSETP.GEU.AND P2, PT, R7, R6, PT ;  /* 0x000000060700720b */ /* 0x000fc60003f4e000 */
[----:B------:R-:W-:Y:S01]  /*0830*/  @!P1 VIADD R5, R12, 0xf ;  /* 0x0000000f0c059836 */ /* 0x000fe20000000000 */
[----:B------:R-:W-:Y:S01]  /*0840*/  FSEL R27, R7, R6, !P2 ;  /* 0x00000006071b7208 */ /* 0x000fe20005000000 */
[----:B------:R-:W-:-:S03]  /*0850*/  IMAD.MOV.U32 R12, RZ, RZ, R4 ;  /* 0x000000ffff0c7224 */ /* 0x000fc600078e0004 */
[----:B------:R-:W-:Y:S01]  /*0860*/  SEL R14, R4, R5, !P2 ;  /* 0x00000005040e7207 */ /* 0x000fe20005000000 */
[----:B------:R-:W-:Y:S06]  /*0870*/  @!P3 BRA `(.L_x_30) ;  /* 0xfffffff8007cb947 */ /* 0x000fec000383ffff */
.L_x_29:
[----:B------:R-:W-:-:S04]  /*0880*/  IADD3 R4, PT, PT, -R12, UR4, RZ ;  /* 0x000000040c047c10 */ /* 0x000fc8000fffe1ff */
[----:B------:R-:W-:-:S13]  /*0890*/  ISETP.GT.AND P1, PT, R4, 0x4, PT ;  /* 0x000000040400780c */ /* 0x000fda0003f24270 */
[----:B------:R-:W-:Y:S05]  /*08a0*/  @!P1 BRA `(.L_x_31) ;  /* 0x0000000000c89947 */ /* 0x000fea0003800000 */
[----:B------:R-:W1:Y:S01]  /*08b0*/  LDCU.64 UR10, c[0x0][0x380] ;  /* 0x00007000ff0a77ac */ /* 0x000e620008000a00 */
[----:B------:R-:W-:Y:S02]  /*08c0*/  VIADD R16, R12, 0x1 ;  /* 0x000000010c107836 */ /* 0x000fe40000000000 */
[----:B------:R-:W-:-:S03]  /*08d0*/  VIADD R21, R10, 0x1 ;  /* 0x000000010a157836 */ /* 0x000fc60000000000 */
[----:B------:R-:W-:Y:S01]  /*08e0*/  IADD3 R5, P0, PT, R11, R16, RZ ;  /* 0x000000100b057210 */ /* 0x000fe20007f1e0ff */
[----:B------:R-:W-:-:S03]  /*08f0*/  IMAD.WIDE R20, R21, 0x4, R2 ;  /* 0x0000000415147825 */ /* 0x000fc600078e0202 */
[----:B------:R-:W-:-:S03]  /*0900*/  LEA.HI.X.SX32 R6, R16, R13, 0x1, P0 ;  /* 0x0000000d10067211 */ /* 0x000fc600000f0eff */
[----:B------:R-:W2:Y:S01]  /*0910*/  LDG.E.CONSTANT R20, desc[UR8][R20.64] ;  /* 0x0000000814147981 */ /* 0x000ea2000c1e9900 */
[----:B-1----:R-:W-:-:S04]  /*0920*/  LEA R4, P0, R5, UR10, 0x2 ;  /* 0x0000000a05047c11 */ /* 0x002fc8000f8010ff */
[----:B------:R-:W-:-:S05]  /*0930*/  LEA.HI.X R5, R5, UR11, R6, 0x2, P0 ;  /* 0x0000000b05057c11 */ /* 0x000fca00080f1406 */
[----:B------:R-:W3:Y:S04]  /*0940*/  LDG.E.CONSTANT R17, desc[UR8][R4.64+0x4] ;  /* 0x0000040804117981 */ /* 0x000ee8000c1e9900 */
[----:B------:R-:W4:Y:S01]  /*0950*/  LDG.E.CONSTANT R15, desc[UR8][R4.64+0x8] ;  /* 0x00000808040f7981 */ /* 0x000f22000c1e9900 */
[----:B------:R-:W-:Y:S02]  /*0960*/  VIADD R18, R12, 0x5 ;  /* 0x000000050c127836 */ /* 0x000fe40000000000 */
[----:B------:R-:W-:Y:S01]  /*0970*/  VIADD R7, R10, 0x5 ;  /* 0x000000050a077836 */ /* 0x000fe20000000000 */
[----:B------:R-:W4:Y:S02]  /*0980*/  LDG.E.CONSTANT R22, desc[UR8][R4.64+0xc] ;  /* 0x00000c0804167981 */ /* 0x000f24000c1e9900 */
[----:B------:R-:W-:Y:S01]  /*0990*/  IADD3 R9, P0, PT, R11, R18, RZ ;  /* 0x000000120b097210 */ /* 0x000fe20007f1e0ff */
[----:B------:R-:W-:-:S03]  /*09a0*/  IMAD.WIDE R6, R7, 0x4, R2 ;  /* 0x0000000407067825 */ /* 0x000fc600078e0202 */
[----:B------:R-:W-:Y:S02]  /*09b0*/  LEA.HI.X.SX32 R24, R18, R13, 0x1, P0 ;  /* 0x0000000d12187211 */ /* 0x000fe400000f0eff */
[C---:B------:R-:W-:Y:S01]  /*09c0*/  LEA R8, P0, R9.reuse, UR10, 0x2 ;  /* 0x0000000a09087c11 */ /* 0x040fe2000f8010ff */
[----:B------:R-:W4:Y:S03]  /*09d0*/  LDG.E.CONSTANT R6, desc[UR8][R6.64] ;  /* 0x0000000806067981 */ /* 0x000f26000c1e9900 */
[----:B------:R-:W-:-:S05]  /*09e0*/  LEA.HI.X R9, R9, UR11, R24, 0x2, P0 ;  /* 0x0000000b09097c11 */ /* 0x000fca00080f1418 */
[----:B------:R-:W4:Y:S04]  /*09f0*/  LDG.E.CONSTANT R19, desc[UR8][R8.64+0x4] ;  /* 0x0000040808137981 */ /* 0x000f28000c1e9900 */
[----:B------:R-:W4:Y:S04]  /*0a00*/  LDG.E.CONSTANT R21, desc[UR8][R8.64+0x8] ;  /* 0x0000080808157981 */ /* 0x000f28000c1e9900 */
[----:B------:R-:W4:Y:S01]  /*0a10*/  LDG.E.CONSTANT R23, desc[UR8][R8.64+0xc] ;  /* 0x00000c0808177981 */ /* 0x000f22000c1e9900 */
[----:B------:R-:W-:Y:S01]  /*0a20*/  VIADD R10, R10, 0x8 ;  /* 0x000000080a0a7836 */ /* 0x000fe20000000000 */
[----:B--2--5:R-:W-:-:S04]  /*0a30*/  FSETP.GEU.AND P0, PT, R20, R27, PT ;  /* 0x0000001b1400720b */ /* 0x024fc80003f0e000 */
[----:B------:R-:W-:-:S04]  /*0a40*/  FSEL R20, R20, R27, !P0 ;  /* 0x0000001b14147208 */ /* 0x000fc80004000000 */
[----:B---3--:R-:W-:-:S04]  /*0a50*/  FSETP.GEU.AND P1, PT, R17, R20, PT ;  /* 0x000000141100720b */ /* 0x008fc80003f2e000 */
[----:B------:R-:W-:-:S04]  /*0a60*/  FSEL R20, R17, R20, !P1 ;  /* 0x0000001411147208 */ /* 0x000fc80004800000 */
[----:B----4-:R-:W-:-:S04]  /*0a70*/  FSETP.GEU.AND P2, PT, R15, R20, PT ;  /* 0x000000140f00720b */ /* 0x010fc80003f4e000 */
[----:B------:R-:W-:-:S04]  /*0a80*/  FSEL R15, R15, R20, !P2 ;  /* 0x000000140f0f7208 */ /* 0x000fc80005000000 */
[----:B------:R-:W-:-:S04]  /*0a90*/  FSETP.GEU.AND P3, PT, R22, R15, PT ;  /* 0x0000000f1600720b */ /* 0x000fc80003f6e000 */
[----:B------:R-:W-:-:S04]  /*0aa0*/  FSEL R15, R22, R15, !P3 ;  /* 0x0000000f160f7208 */ /* 0x000fc80005800000 */
[----:B------:R-:W-:-:S04]  /*0ab0*/  FSETP.GEU.AND P4, PT, R6, R15, PT ;  /* 0x0000000f0600720b */ /* 0x000fc80003f8e000 */
[----:B------:R-:W-:Y:S02]  /*0ac0*/  FSEL R6, R6, R15, !P4 ;  /* 0x0000000f06067208 */ /* 0x000fe40006000000 */
[----:B------:R-:W-:Y:S02]  /*0ad0*/  SEL R5, R16, R14, !P0 ;  /* 0x0000000e10057207 */ /* 0x000fe40004000000 */
[----:B------:R-:W-:Y:S01]  /*0ae0*/  FSETP.GEU.AND P0, PT, R19, R6, PT ;  /* 0x000000061300720b */ /* 0x000fe20003f0e000 */
[----:B------:R-:W-:-:S03]  /*0af0*/  @!P1 VIADD R5, R12, 0x2 ;  /* 0x000000020c059836 */ /* 0x000fc60000000000 */
[----:B------:R-:W-:-:S04]  /*0b00*/  FSEL R6, R19, R6, !P0 ;  /* 0x0000000613067208 */ /* 0x000fc80004000000 */
[CC--:B------:R-:W-:Y:S01]  /*0b10*/  FSETP.GEU.AND P1, PT, R21.reuse, R6.reuse, PT ;  /* 0x000000061500720b */ /* 0x0c0fe20003f2e000 */
[C---:B------:R-:W-:Y:S02]  /*0b20*/  @!P2 VIADD R5, R12.reuse, 0x3 ;  /* 0x000000030c05a836 */ /* 0x040fe40000000000 */
[----:B------:R-:W-:Y:S01]  /*0b30*/  @!P3 VIADD R5, R12, 0x4 ;  /* 0x000000040c05b836 */ /* 0x000fe20000000000 */
[----:B------:R-:W-:-:S04]  /*0b40*/  FSEL R6, R21, R6, !P1 ;  /* 0x0000000615067208 */ /* 0x000fc80004800000 */
[----:B------:R-:W-:Y:S01]  /*0b50*/  SEL R5, R18, R5, !P4 ;  /* 0x0000000512057207 */ /* 0x000fe20006000000 */
[----:B------:R-:W-:Y:S01]  /*0b60*/  @!P0 VIADD R5, R12, 0x6 ;  /* 0x000000060c058836 */ /* 0x000fe20000000000 */
[----:B------:R-:W-:-:S03]  /*0b70*/  FSETP.GEU.AND P2, PT, R23, R6, PT ;  /* 0x000000061700720b */ /* 0x000fc60003f4e000 */
[C---:B------:R-:W-:Y:S02]  /*0b80*/  @!P1 VIADD R5, R12.reuse, 0x7 ;  /* 0x000000070c059836 */ /* 0x040fe40000000000 */
[----:B------:R-:W-:Y:S01]  /*0b90*/  VIADD R12, R12, 0x8 ;  /* 0x000000080c0c7836 */ /* 0x000fe20000000000 */
[----:B------:R-:W-:Y:S02]  /*0ba0*/  PLOP3.LUT P0, PT, PT, PT, PT, 0x8, 0x80 ;  /* 0x000000000080781c */ /* 0x000fe40003f0e170 */
[----:B------:R-:W-:Y:S02]  /*0bb0*/  FSEL R27, R23, R6, !P2 ;  /* 0x00000006171b7208 */ /* 0x000fe40005000000 */
[----:B------:R-:W-:-:S09]  /*0bc0*/  SEL R14, R12, R5, !P2 ;  /* 0x000000050c0e7207 */ /* 0x000fd20005000000 */
.L_x_31:
[----:B------:R-:W-:-:S13]  /*0bd0*/  ISETP.NE.OR P0, PT, R12, UR4, P0 ;  /* 0x000000040c007c0c */ /* 0x000fda0008705670 */
[----:B------:R-:W-:Y:S05]  /*0be0*/  @!P0 BRA `(.L_x_32) ;  /* 0x00000000006c8947 */ /* 0x000fea0003800000 */
.L_x_28:
[----:B------:R-:W-:Y:S02]  /*0bf0*/  VIADD R8, R12, 0x1 ;  /* 0x000000010c087836 */ /* 0x000fe40000000000 */
[----:B------:R-:W-:-:S03]  /*0c00*/  VIADD R7, R10, 0x1 ;  /* 0x000000010a077836 */ /* 0x000fc60000000000 */
[----:B------:R-:W-:Y:S01]  /*0c10*/  IADD3 R5, P0, PT, R11, R8, RZ ;  /* 0x000000080b057210 */ /* 0x000fe20007f1e0ff */
[----:B------:R-:W-:-:S03]  /*0c20*/  IMAD.WIDE R6, R7, 0x4, R2 ;  /* 0x0000000407067825 */ /* 0x000fc600078e0202 */
[----:B------:R-:W-:Y:S02]  /*0c30*/  LEA.HI.X.SX32 R16, R8, R13, 0x1, P0 ;  /* 0x0000000d08107211 */ /* 0x000fe400000f0eff */
[C---:B0-----:R-:W-:Y:S01]  /*0c40*/  LEA R4, P0, R5.reuse, UR12, 0x2 ;  /* 0x0000000c05047c11 */ /* 0x041fe2000f8010ff */
[----:B------:R-:W2:Y:S03]  /*0c50*/  LDG.E.CONSTANT R6, desc[UR8][R6.64] ;  /* 0x0000000806067981 */ /* 0x000ea6000c1e9900 */
[----:B------:R-:W-:-:S05]  /*0c60*/  LEA.HI.X R5, R5, UR13, R16, 0x2, P0 ;  /* 0x0000000d05057c11 */ /* 0x000fca00080f1410 */
[----:B------:R-:W3:Y:S04]  /*0c70*/  LDG.E.CONSTANT R16, desc[UR8][R4.64+0x4] ;  /* 0x0000040804107981 */ /* 0x000ee8000c1e9900 */
[----:B------:R-:W4:Y:S04]  /*0c80*/  LDG.E.CONSTANT R15, desc[UR8][R4.64+0x8] ;  /* 0x00000808040f7981 */ /* 0x000f28000c1e9900 */
[----:B------:R-:W4:Y:S01]  /*0c90*/  LDG.E.CONSTANT R18, desc[UR8][R4.64+0xc] ;  /* 0x00000c0804127981 */ /* 0x000f22000c1e9900 */
[----:B------:R-:W-:Y:S01]  /*0ca0*/  VIADD R10, R10, 0x4 ;  /* 0x000000040a0a7836 */ /* 0x000fe20000000000 */
[----:B--2--5:R-:W-:-:S04]  /*0cb0*/  FSETP.GEU.AND P0, PT, R6, R27, PT ;  /* 0x0000001b0600720b */ /* 0x024fc80003f0e000 */
[----:B------:R-:W-:Y:S02]  /*0cc0*/  FSEL R27, R6, R27, !P0 ;  /* 0x0000001b061b7208 */ /* 0x000fe40004000000 */
[----:B------:R-:W-:Y:S02]  /*0cd0*/  SEL R9, R8, R14, !P0 ;  /* 0x0000000e08097207 */ /* 0x000fe40004000000 */
[----:B---3--:R-:W-:-:S04]  /*0ce0*/  FSETP.GEU.AND P1, PT, R16, R27, PT ;  /* 0x0000001b1000720b */ /* 0x008fc80003f2e000 */
[----:B------:R-:W-:-:S04]  /*0cf0*/  FSEL R16, R16, R27, !P1 ;  /* 0x0000001b10107208 */ /* 0x000fc80004800000 */
[----:B----4-:R-:W-:-:S04]  /*0d00*/  FSETP.GEU.AND P2, PT, R15, R16, PT ;  /* 0x000000100f00720b */ /* 0x010fc80003f4e000 */
[----:B------:R-:W-:Y:S01]  /*0d10*/  FSEL R15, R15, R16, !P2 ;  /* 0x000000100f0f7208 */ /* 0x000fe20005000000 */
[----:B------:R-:W-:-:S03]  /*0d20*/  @!P1 VIADD R9, R12, 0x2 ;  /* 0x000000020c099836 */ /* 0x000fc60000000000 */
[----:B------:R-:W-:-:S04]  /*0d30*/  FSETP.GEU.AND P1, PT, R18, R15, PT ;  /* 0x0000000f1200720b */ /* 0x000fc80003f2e000 */
[----:B------:R-:W-:Y:S01]  /*0d40*/  FSEL R27, R18, R15, !P1 ;  /* 0x0000000f121b7208 */ /* 0x000fe20004800000 */
[C---:B------:R-:W-:Y:S02]  /*0d50*/  @!P2 VIADD R9, R12.reuse, 0x3 ;  /* 0x000000030c09a836 */ /* 0x040fe40000000000 */
[----:B------:R-:W-:-:S05]  /*0d60*/  VIADD R12, R12, 0x4 ;  /* 0x000000040c0c7836 */ /* 0x000fca0000000000 */
[C---:B------:R-:W-:Y:S02]  /*0d70*/  ISETP.NE.AND P0, PT, R12.reuse, UR4, PT ;  /* 0x000000040c007c0c */ /* 0x040fe4000bf05270 */
[----:B------:R-:W-:-:S11]  /*0d80*/  SEL R14, R12, R9, !P1 ;  /* 0x000000090c0e7207 */ /* 0x000fd60004800000 */
[----:B------:R-:W-:Y:S05]  /*0d90*/  @P0 BRA `(.L_x_28) ;  /* 0xfffffffc00940947 */ /* 0x000fea000383ffff */
.L_x_32:
[----:B------:R-:W-:-:S07]  /*0da0*/  VIADD R12, R12, 0x1 ;  /* 0x000000010c0c7836 */ /* 0x000fce0000000000 */
.L_x_27:
[----:B------:R-:W-:-:S09]  /*0db0*/  UISETP.NE.AND UP0, UPT, UR6, URZ, UPT ;  /* 0x000000ff0600728c */ /* 0x000fd2000bf05270 */
[----:B------:R-:W-:Y:S05]  /*0dc0*/  BRA.U !UP0, `(.L_x_26) ;  /* 0x0000000108307547 */ /* 0x000fea000b800000 */
[----:B------:R-:W-:Y:S01]  /*0dd0*/  IMAD.IADD R11, R11, 0x1, R12 ;  /* 0x000000010b0b7824 */ /* 0x000fe200078e020c */
[----:B------:R-:W-:-:S12]  /*0de0*/  UIADD3 UR6, UPT, UPT, -UR6, URZ, URZ ;  /* 0x000000ff06067290 */ /* 0x000fd8000fffe1ff */
.L_x_33:
[----:B------:R-:W-:-:S06]  /*0df0*/  IMAD.WIDE R4, R11, 0x4, R2 ;  /* 0x000000040b047825 */ /* 0x000fcc00078e0202 */
[----:B------:R-:W2:Y:S01]  /*0e00*/  LDG.E.CONSTANT R4, desc[UR8][R4.64] ;  /* 0x0000000804047981 */ /* 0x000ea2000c1e9900 */
[----:B------:R-:W-:Y:S01]  /*0e10*/  UIADD3 UR6, UPT, UPT, UR6, 0x1, URZ ;  /* 0x0000000106067890 */ /* 0x000fe2000fffe0ff */
[----:B------:R-:W-:-:S03]  /*0e20*/  VIADD R11, R11, 0x1 ;  /* 0x000000010b0b7836 */ /* 0x000fc60000000000 */
[----:B------:R-:W-:Y:S01]  /*0e30*/  UISETP.NE.AND UP0, UPT, UR6, URZ, UPT ;  /* 0x000000ff0600728c */ /* 0x000fe2000bf05270 */
[----:B--2--5:R-:W-:-:S04]  /*0e40*/  FSETP.GEU.AND P0, PT, R4, R27, PT ;  /* 0x0000001b0400720b */ /* 0x024fc80003f0e000 */
[C---:B------:R-:W-:Y:S01]  /*0e50*/  SEL R14, R12.reuse, R14, !P0 ;  /* 0x0000000e0c0e7207 */ /* 0x040fe20004000000 */
[----:B------:R-:W-:Y:S01]  /*0e60*/  VIADD R12, R12, 0x1 ;  /* 0x000000010c0c7836 */ /* 0x000fe20000000000 */
[----:B------:R-:W-:Y:S02]  /*0e70*/  FSEL R27, R4, R27, !P0 ;  /* 0x0000001b041b7208 */ /* 0x000fe40004000000 */
[----:B------:R-:W-:Y:S05]  /*0e80*/  BRA.U UP0, `(.L_x_33) ;  /* 0xfffffffd00d87547 */ /* 0x000fea000b83ffff */
.L_x_26:
[----:B------:R-:W1:Y:S08]  /*0e90*/  LDC.64 R2, c[0x0][0x388] ;  /* 0x0000e200ff027b82 */ /* 0x000e700000000a00 */
[----:B------:R-:W2:Y:S01]  /*0ea0*/  LDC.64 R4, c[0x0][0x3a0] ;  /* 0x0000e800ff047b82 */ /* 0x000ea20000000a00 */
[----:B-1----:R-:W-:-:S05]  /*0eb0*/  IMAD.WIDE R2, R0, 0x4, R2 ;  /* 0x0000000400027825 */ /* 0x002fca00078e0202 */
[----:B------:R-:W-:Y:S01]  /*0ec0*/  STG.E desc[UR8][R2.64], R14 ;  /* 0x0000000e02007986 */ /* 0x000fe2000c101908 */
[----:B--2---:R-:W-:-:S05]  /*0ed0*/  IMAD.WIDE R4, R0, 0x4, R4 ;  /* 0x0000000400047825 */ /* 0x004fca00078e0204 */
[----:B-----5:R-:W-:Y:S01]  /*0ee0*/  STG.E desc[UR8][R4.64], R27 ;  /* 0x0000001b04007986 */ /* 0x020fe2000c101908 */
[----:B0-----:R-:W-:Y:S05]  /*0ef0*/  EXIT ;  /* 0x000000000000794d */ /* 0x001fea0003800000 */
.L_x_34:
        /* <DEDUP_REMOVED lines=16> */
.L_x_52:


//--------------------- .text._Z13calDistKernelPKfS0_Pfiiii --------------------------
	.section	.text._Z13calDistKernelPKfS0_Pfiiii,"ax",@progbits
	.align	128
        .global         _Z13calDistKernelPKfS0_Pfiiii
        .type           _Z13calDistKernelPKfS0_Pfiiii,@function
        .size           _Z13calDistKernelPKfS0_Pfiiii,(.L_x_46 - _Z13calDistKernelPKfS0_Pfiiii)
        .other          _Z13calDistKernelPKfS0_Pfiiii,@"STO_CUDA_ENTRY STV_DEFAULT"
_Z13calDistKernelPKfS0_Pfiiii:
.text._Z13calDistKernelPKfS0_Pfiiii:
[----:B------:R-:W-:Y:S01]  /*0000*/  LDC R1, c[0x0][0x37c] ;  /* 0x0000df00ff017b82 */ /* 0x000fe20000000800 */
[----:B------:R-:W0:Y:S07]  /*0010*/  S2R R0, SR_TID.X ;  /* 0x0000000000007919 */ /* 0x000e2e0000002100 */
[----:B------:R-:W1:Y:S01]  /*0020*/  S2UR UR5, SR_CgaCtaId ;  /* 0x00000000000579c3 */ /* 0x000e620000008800 */
[----:B------:R-:W-:Y:S01]  /*0030*/  UMOV UR4, 0x400 ;  /* 0x0000040000047882 */ /* 0x000fe20000000000 */
[----:B------:R-:W2:Y:S01]  /*0040*/  LDCU.64 UR6, c[0x0][0x358] ;  /* 0x00006b00ff0677ac */ /* 0x000ea20008000a00 */
[----:B------:R-:W-:Y:S05]  /*0050*/  BSSY.RECONVERGENT B0, `(.L_x_35) ;  /* 0x000005b000007945 */ /* 0x000fea0003800200 */
[----:B------:R-:W3:Y:S08]  /*0060*/  LDC.64 R8, c[0x0][0x3a0] ;  /* 0x0000e800ff087b82 */ /* 0x000ef00000000a00 */
[----:B------:R-:W4:Y:S01]  /*0070*/  S2UR UR8, SR_CTAID.X ;  /* 0x00000000000879c3 */ /* 0x000f220000002500 */
[----:B-1----:R-:W-:-:S06]  /*0080*/  ULEA UR4, UR5, UR4, 0x18 ;  /* 0x0000000405047291 */ /* 0x002fcc000f8ec0ff */
[----:B0-----:R-:W-:Y:S01]  /*0090*/  LEA R2, R0, UR4, 0x2 ;  /* 0x0000000400027c11 */ /* 0x001fe2000f8e10ff */
[----:B---3--:R-:W-:-:S04]  /*00a0*/  IMAD R4, R9, R8, RZ ;  /* 0x0000000809047224 */ /* 0x008fc800078e02ff */
[----:B------:R0:W-:Y:S01]  /*00b0*/  STS [R2], RZ ;  /* 0x000000ff02007388 */ /* 0x0001e20000000800 */
[----:B----4-:R-:W-:-:S05]  /*00c0*/  IMAD R3, R9, UR8, R0 ;  /* 0x0000000809037c24 */ /* 0x010fca000f8e0200 */
[----:B------:R-:W-:-:S04]  /*00d0*/  ISETP.GE.AND P0, PT, R3, R4, PT ;  /* 0x000000040300720c */ /* 0x000fc80003f06270 */
[----:B------:R-:W-:-:S13]  /*00e0*/  ISETP.GE.U32.OR P0, PT, R0, R9, P0 ;  /* 0x000000090000720c */ /* 0x000fda0000706470 */
[----:B0-2---:R-:W-:Y:S05]  /*00f0*/  @P0 BRA `(.L_x_36) ;  /* 0x0000000400400947 */ /* 0x005fea0003800000 */
[----:B------:R-:W0:Y:S01]  /*0100*/  LDC.64 R6, c[0x0][0x388] ;  /* 0x0000e200ff067b82 */ /* 0x000e220000000a00 */
[----:B------:R-:W1:Y:S07]  /*0110*/  LDCU UR4, c[0x0][0x39c] ;  /* 0x00007380ff0477ac */ /* 0x000e6e0008000800 */
[----:B------:R-:W2:Y:S01]  /*0120*/  LDC.64 R4, c[0x0][0x380] ;  /* 0x0000e000ff047b82 */ /* 0x000ea20000000a00 */
[----:B-1----:R-:W-:-:S04]  /*0130*/  IMAD R9, R9, UR4, R0 ;  /* 0x0000000409097c24 */ /* 0x002fc8000f8e0200 */
[----:B0-----:R-:W-:-:S06]  /*0140*/  IMAD.WIDE R6, R9, 0x4, R6 ;  /* 0x0000000409067825 */ /* 0x001fcc00078e0206 */
[----:B------:R-:W3:Y:S01]  /*0150*/  LDG.E R6, desc[UR6][R6.64] ;  /* 0x0000000606067981 */ /* 0x000ee2000c1e1900 */
[----:B--2---:R-:W-:-:S05]  /*0160*/  IMAD.WIDE R4, R3, 0x4, R4 ;  /* 0x0000000403047825 */ /* 0x004fca00078e0204 */
[----:B------:R-:W3:Y:S01]  /*0170*/  LDG.E R3, desc[UR6][R4.64] ;  /* 0x0000000604037981 */ /* 0x000ee2000c1e1900 */
[----:B------:R-:W-:Y:S01]  /*0180*/  BSSY.RECONVERGENT B1, `(.L_x_37) ;  /* 0x0000046000017945 */ /* 0x000fe20003800200 */
[----:B------:R-:W-:Y:S02]  /*0190*/  HFMA2 R9, -RZ, RZ, 1.875, 0 ;  /* 0x3f800000ff097431 */ /* 0x000fe400000001ff */
[----:B---3--:R-:W-:-:S05]  /*01a0*/  FADD R3, R3, -R6 ;  /* 0x8000000603037221 */ /* 0x008fca0000000000 */
[----:B------:R-:W-:-:S13]  /*01b0*/  FSETP.NEU.AND P0, PT, R3, 1, PT ;  /* 0x3f8000000300780b */ /* 0x000fda0003f0d000 */
[----:B------:R-:W-:Y:S05]  /*01c0*/  @!P0 BRA `(.L_x_38) ;  /* 0x0000000400048947 */ /* 0x000fea0003800000 */
[----:B------:R-:W-:-:S13]  /*01d0*/  FSETP.NAN.AND P0, PT, |R3|, |R3|, PT ;  /* 0x400000030300720b */ /* 0x000fda0003f08200 */
[----:B------:R-:W-:Y:S01]  /*01e0*/  @P0 FADD R9, R3, 2 ;  /* 0x4000000003090421 */ /* 0x000fe20000000000 */
[----:B------:R-:W-:Y:S06]  /*01f0*/  @P0 BRA `(.L_x_38) ;  /* 0x0000000000f80947 */ /* 0x000fec0003800000 */
[C---:B------:R-:W-:Y:S01]  /*0200*/  FMUL R4, |R3|.reuse, 16777216 ;  /* 0x4b80000003047820 */ /* 0x040fe20000400200 */
[----:B------:R-:W-:Y:S02]  /*0210*/  FSETP.GEU.AND P0, PT, |R3|, 1.175494350822287508e-38, PT ;  /* 0x008000000300780b */ /* 0x000fe40003f0e200 */
[----:B------:R-:W-:Y:S02]  /*0220*/  MOV R10, 0x3a2c32e4 ;  /* 0x3a2c32e4000a7802 */ /* 0x000fe40000000f00 */
[----:B------:R-:W-:-:S04]  /*0230*/  FSEL R4, R4, |R3|, !P0 ;  /* 0x4000000304047208 */ /* 0x000fc80004000000 */
[----:B------:R-:W-:-:S04]  /*0240*/  IADD3 R5, PT, PT, R4, -0x3f3504f3, RZ ;  /* 0xc0cafb0d04057810 */ /* 0x000fc80007ffe0ff */
[----:B------:R-:W-:-:S04]  /*0250*/  LOP3.LUT R5, R5, 0xff800000, RZ, 0xc0, !PT ;  /* 0xff80000005057812 */ /* 0x000fc800078ec0ff */
[-C--:B------:R-:W-:Y:S02]  /*0260*/  IADD3 R4, PT, PT, R4, -R5.reuse, RZ ;  /* 0x8000000504047210 */ /* 0x080fe40007ffe0ff */
[----:B------:R-:W-:-:S03]  /*0270*/  I2FP.F32.S32 R5, R5 ;  /* 0x0000000500057245 */ /* 0x000fc60000201400 */
[C---:B------:R-:W-:Y:S01]  /*0280*/  FADD R7, R4.reuse, 1 ;  /* 0x3f80000004077421 */ /* 0x040fe20000000000 */
[----:B------:R-:W-:Y:S01]  /*0290*/  FADD R6, R4, -1 ;  /* 0xbf80000004067421 */ /* 0x000fe20000000000 */
[----:B------:R-:W-:Y:S02]  /*02a0*/  FSEL R4, RZ, -24, P0 ;  /* 0xc1c00000ff047808 */ /* 0x000fe40000000000 */
[----:B------:R-:W-:Y:S01]  /*02b0*/  FSETP.NEU.AND P0, PT, |R3|, +INF , PT ;  /* 0x7f8000000300780b */ /* 0x000fe20003f0d200 */
[----:B------:R-:W-:Y:S01]  /*02c0*/  FADD R8, R6, R6 ;  /* 0x0000000606087221 */ /* 0x000fe20000000000 */
[----:B------:R-:W0:Y:S01]  /*02d0*/  MUFU.RCP R7, R7 ;  /* 0x0000000700077308 */ /* 0x000e220000001000 */
[----:B------:R-:W-:Y:S01]  /*02e0*/  FFMA R4, R5, 1.1920928955078125e-07, R4 ;  /* 0x3400000005047823 */ /* 0x000fe20000000004 */
[----:B------:R-:W-:-:S13]  /*02f0*/  FSETP.NEU.AND P0, PT, R3, RZ, P0 ;  /* 0x000000ff0300720b */ /* 0x000fda000070d000 */
[----:B------:R-:W-:Y:S01]  /*0300*/  @!P0 FADD R3, R3, R3 ;  /* 0x0000000303038221 */ /* 0x000fe20000000000 */
[----:B0-----:R-:W-:-:S04]  /*0310*/  FMUL R9, R7, R8 ;  /* 0x0000000807097220 */ /* 0x001fc80000400000 */
[----:B------:R-:W-:Y:S01]  /*0320*/  FADD R8, R6, -R9 ;  /* 0x8000000906087221 */ /* 0x000fe20000000000 */
[CC--:B------:R-:W-:Y:S01]  /*0330*/  FMUL R5, R9.reuse, R9.reuse ;  /* 0x0000000909057220 */ /* 0x0c0fe20000400000 */
[----:B------:R-:W-:Y:S02]  /*0340*/  FFMA R13, R9, 1.4426950216293334961, R4 ;  /* 0x3fb8aa3b090d7823 */ /* 0x000fe40000000004 */
[----:B------:R-:W-:Y:S01]  /*0350*/  FADD R11, R8, R8 ;  /* 0x00000008080b7221 */ /* 0x000fe20000000000 */
[C---:B------:R-:W-:Y:S01]  /*0360*/  FFMA R8, R5.reuse, R10, 0.0032181653659790754318 ;  /* 0x3b52e7db05087423 */ /* 0x040fe2000000000a */
[----:B------:R-:W-:Y:S02]  /*0370*/  FADD R4, R4, -R13 ;  /* 0x8000000d04047221 */ /* 0x000fe40000000000 */
[----:B------:R-:W-:Y:S01]  /*0380*/  FFMA R6, R6, -R9, R11 ;  /* 0x8000000906067223 */ /* 0x000fe2000000000b */
[----:B------:R-:W-:Y:S01]  /*0390*/  FFMA R8, R5, R8, 0.018033718690276145935 ;  /* 0x3c93bb7305087423 */ /* 0x000fe20000000008 */
[----:B------:R-:W-:-:S02]  /*03a0*/  FFMA R11, R9, 1.4426950216293334961, R4 ;  /* 0x3fb8aa3b090b7823 */ /* 0x000fc40000000004 */
[----:B------:R-:W-:Y:S01]  /*03b0*/  FMUL R6, R7, R6 ;  /* 0x0000000607067220 */ /* 0x000fe20000400000 */
[----:B------:R-:W-:-:S03]  /*03c0*/  FFMA R8, R5, R8, 0.12022458761930465698 ;  /* 0x3df6384f05087423 */ /* 0x000fc60000000008 */
[----:B------:R-:W-:Y:S01]  /*03d0*/  FFMA R4, R6, 1.4426950216293334961, R11 ;  /* 0x3fb8aa3b06047823 */ /* 0x000fe2000000000b */
[----:B------:R-:W-:-:S03]  /*03e0*/  FMUL R8, R5, R8 ;  /* 0x0000000805087220 */ /* 0x000fc60000400000 */
[----:B------:R-:W-:Y:S01]  /*03f0*/  FFMA R7, R9, 1.9251366722983220825e-08, R4 ;  /* 0x32a55e3409077823 */ /* 0x000fe20000000004 */
[----:B------:R-:W-:-:S04]  /*0400*/  FMUL R5, R8, 3 ;  /* 0x4040000008057820 */ /* 0x000fc80000400000 */
[----:B------:R-:W-:Y:S01]  /*0410*/  FFMA R5, R6, R5, R7 ;  /* 0x0000000506057223 */ /* 0x000fe20000000007 */
[----:B------:R-:W-:-:S03]  /*0420*/  HFMA2 R7, -RZ, RZ, 0.64013671875, -15.109375 ;  /* 0x391fcb8eff077431 */ /* 0x000fc600000001ff */
[----:B------:R-:W-:-:S04]  /*0430*/  FFMA R8, R9, R8, R5 ;  /* 0x0000000809087223 */ /* 0x000fc80000000005 */
[----:B------:R-:W-:-:S04]  /*0440*/  FADD R4, R13, R8 ;  /* 0x000000080d047221 */ /* 0x000fc80000000000 */
[----:B------:R-:W-:Y:S01]  /*0450*/  FMUL R5, R4, 2 ;  /* 0x4000000004057820 */ /* 0x000fe20000400000 */
[----:B------:R-:W-:-:S03]  /*0460*/  FADD R13, -R13, R4 ;  /* 0x000000040d0d7221 */ /* 0x000fc60000000100 */
[----:B------:R-:W0:Y:S01]  /*0470*/  FRND R6, R5 ;  /* 0x0000000500067307 */ /* 0x000e220000201000 */
[----:B------:R-:W-:Y:S01]  /*0480*/  FADD R13, R8, -R13 ;  /* 0x8000000d080d7221 */ /* 0x000fe20000000000 */
[----:B------:R-:W-:Y:S01]  /*0490*/  FFMA R4, R4, 2, -R5 ;  /* 0x4000000004047823 */ /* 0x000fe20000000805 */
[----:B------:R-:W-:-:S03]  /*04a0*/  FSETP.GT.AND P2, PT, |R5|, 152, PT ;  /* 0x431800000500780b */ /* 0x000fc60003f44200 */
[----:B------:R-:W-:Y:S01]  /*04b0*/  FFMA R13, R13, 2, R4 ;  /* 0x400000000d0d7823 */ /* 0x000fe20000000004 */
[----:B0-----:R-:W-:Y:S01]  /*04c0*/  FADD R4, R5, -R6 ;  /* 0x8000000605047221 */ /* 0x001fe20000000000 */
[----:B------:R-:W-:-:S03]  /*04d0*/  FSETP.GT.AND P1, PT, R6, RZ, PT ;  /* 0x000000ff0600720b */ /* 0x000fc60003f24000 */
[----:B------:R-:W-:Y:S01]  /*04e0*/  FADD R4, R4, R13 ;  /* 0x0000000d04047221 */ /* 0x000fe20000000000 */
[----:B------:R-:W-:Y:S02]  /*04f0*/  SEL R6, RZ, 0x83000000, P1 ;  /* 0x83000000ff067807 */ /* 0x000fe40000800000 */
[----:B------:R-:W-:Y:S01]  /*0500*/  FSETP.GEU.AND P1, PT, R5, RZ, PT ;  /* 0x000000ff0500720b */ /* 0x000fe20003f2e000 */
[----:B------:R-:W-:Y:S01]  /*0510*/  FFMA R7, R4, R7, 0.0013391353422775864601 ;  /* 0x3aaf85ed04077423 */ /* 0x000fe20000000007 */
[----:B------:R-:W-:-:S03]  /*0520*/  IADD3 R8, PT, PT, R6, 0x7f000000, RZ ;  /* 0x7f00000006087810 */ /* 0x000fc60007ffe0ff */
[C---:B------:R-:W-:Y:S02]  /*0530*/  FFMA R9, R4.reuse, R7, 0.0096188392490148544312 ;  /* 0x3c1d985604097423 */ /* 0x040fe40000000007 */
[----:B------:R0:W1:Y:S02]  /*0540*/  F2I.NTZ R7, R5 ;  /* 0x0000000500077305 */ /* 0x0000640000203100 */
[----:B------:R-:W-:-:S04]  /*0550*/  FFMA R9, R4, R9, 0.055503588169813156128 ;  /* 0x3d6357bb04097423 */ /* 0x000fc80000000009 */
[----:B------:R-:W-:-:S04]  /*0560*/  FFMA R9, R4, R9, 0.24022644758224487305 ;  /* 0x3e75fdec04097423 */ /* 0x000fc80000000009 */
[----:B------:R-:W-:-:S04]  /*0570*/  FFMA R9, R4, R9, 0.69314718246459960938 ;  /* 0x3f31721804097423 */ /* 0x000fc80000000009 */
[----:B0-----:R-:W-:Y:S01]  /*0580*/  FFMA R5, R4, R9, 1 ;  /* 0x3f80000004057423 */ /* 0x001fe20000000009 */
[----:B-1----:R-:W-:Y:S02]  /*0590*/  LEA R7, R7, -R6, 0x17 ;  /* 0x8000000607077211 */ /* 0x002fe400078eb8ff */
[----:B------:R-:W-:Y:S01]  /*05a0*/  FSEL R9, RZ, +INF , !P1 ;  /* 0x7f800000ff097808 */ /* 0x000fe20004800000 */
[----:B------:R-:W-:-:S04]  /*05b0*/  FMUL R8, R8, R5 ;  /* 0x0000000508087220 */ /* 0x000fc80000400000 */
[----:B------:R-:W-:Y:S01]  /*05c0*/  @!P2 FMUL R9, R7, R8 ;  /* 0x000000080709a220 */ /* 0x000fe20000400000 */
[----:B------:R-:W-:-:S07]  /*05d0*/  @!P0 LOP3.LUT R9, R3, 0x7fffffff, RZ, 0xc0, !PT ;  /* 0x7fffffff03098812 */ /* 0x000fce00078ec0ff */
.L_x_38:
[----:B------:R-:W-:Y:S05]  /*05e0*/  BSYNC.RECONVERGENT B1 ;  /* 0x0000000000017941 */ /* 0x000fea0003800200 */
.L_x_37:
[----:B------:R0:W-:Y:S02]  /*05f0*/  STS [R2], R9 ;  /* 0x0000000902007388 */ /* 0x0001e40000000800 */
.L_x_36:
[----:B------:R-:W-:Y:S05]  /*0600*/  BSYNC.RECONVERGENT B0 ;  /* 0x0000000000007941 */ /* 0x000fea0003800200 */
.L_x_35:
[----:B------:R-:W1:Y:S01]  /*0610*/  LDCU UR4, c[0x0][0x360] ;  /* 0x00006c00ff0477ac */ /* 0x000e620008000800 */
[----:B------:R-:W-:Y:S01]  /*0620*/  BAR.SYNC.DEFER_BLOCKING 0x0 ;  /* 0x0000000000007b1d */ /* 0x000fe20000010000 */
[----:B------:R-:W-:Y:S01]  /*0630*/  ISETP.GT.U32.AND P0, PT, R0, 0xf, PT ;  /* 0x0000000f0000780c */ /* 0x000fe20003f04070 */
[----:B-1----:R-:W-:-:S09]  /*0640*/  UISETP.GE.U32.AND UP0, UPT, UR4, 0x40, UPT ;  /* 0x000000400400788c */ /* 0x002fd2000bf06070 */
[----:B------:R-:W-:Y:S05]  /*0650*/  BRA.U !UP0, `(.L_x_39) ;  /* 0x0000000108307547 */ /* 0x000fea000b800000 */
[----:B------:R-:W-:-:S07]  /*0660*/  MOV R3, UR4 ;  /* 0x0000000400037c02 */ /* 0x000fce0008000f00 */
.L_x_40:
[----:B------:R-:W-:-:S04]  /*0670*/  SHF.R.U32.HI R7, RZ, 0x1, R3 ;  /* 0x00000001ff077819 */ /* 0x000fc80000011603 */
[----:B------:R-:W-:-:S13]  /*0680*/  ISETP.GE.U32.AND P1, PT, R0, R7, PT ;  /* 0x000000070000720c */ /* 0x000fda0003f26070 */
[----:B------:R-:W-:Y:S01]  /*0690*/  @!P1 LEA R4, R7, R2, 0x2 ;  /* 0x0000000207049211 */ /* 0x000fe200078e10ff */
[----:B------:R-:W-:Y:S05]  /*06a0*/  @!P1 LDS R5, [R2] ;  /* 0x0000000002059984 */ /* 0x000fea0000000800 */
[----:B------:R-:W1:Y:S02]  /*06b0*/  @!P1 LDS R4, [R4] ;  /* 0x0000000004049984 */ /* 0x000e640000000800 */
[----:B-1----:R-:W-:-:S05]  /*06c0*/  @!P1 FADD R5, R4, R5 ;  /* 0x0000000504059221 */ /* 0x002fca0000000000 */
[----:B------:R1:W-:Y:S01]  /*06d0*/  @!P1 STS [R2], R5 ;  /* 0x0000000502009388 */ /* 0x0003e20000000800 */
[----:B------:R-:W-:Y:S01]  /*06e0*/  BAR.SYNC.DEFER_BLOCKING 0x0 ;  /* 0x0000000000007b1d */ /* 0x000fe20000010000 */
[----:B------:R-:W-:Y:S02]  /*06f0*/  ISETP.GT.U32.AND P1, PT, R3, 0x7f, PT ;  /* 0x0000007f0300780c */ /* 0x000fe40003f24070 */
[----:B------:R-:W-:-:S11]  /*0700*/  MOV R3, R7 ;  /* 0x0000000700037202 */ /* 0x000fd60000000f00 */
[----:B-1----:R-:W-:Y:S05]  /*0710*/  @P1 BRA `(.L_x_40) ;  /* 0xfffffffc00d41947 */ /* 0x002fea000383ffff */
.L_x_39:
        /* <DEDUP_REMOVED lines=13> */
[----:B------:R-:W-:Y:S01]  /*07f0*/  @!P0 LDS R4, [R2+0x10] ;  /* 0x0000100002048984 */ /* 0x000fe20000000800 */
[----:B------:R-:W-:-:S03]  /*0800*/  ISETP.GT.U32.AND P1, PT, R0, 0x1, PT ;  /* 0x000000010000780c */ /* 0x000fc60003f24070 */
[----:B------:R-:W2:Y:S01]  /*0810*/  @!P0 LDS R7, [R2] ;  /* 0x0000000002078984 */ /* 0x000ea20000000800 */
[----:B-1----:R-:W1:Y:S01]  /*0820*/  @!P2 S2R R5, SR_CgaCtaId ;  /* 0x000000000005a919 */ /* 0x002e620000008800 */
[----:B--2---:R-:W-:Y:S01]  /*0830*/  @!P0 FADD R7, R4, R7 ;  /* 0x0000000704078221 */ /* 0x004fe20000000000 */
[----:B------:R-:W-:-:S04]  /*0840*/  @!P2 MOV R4, 0x400 ;  /* 0x000004000004a802 */ /* 0x000fc80000000f00 */
[----:B------:R-:W-:Y:S01]  /*0850*/  @!P0 STS [R2], R7 ;  /* 0x0000000702008388 */ /* 0x000fe20000000800 */
[----:B------:R-:W-:-:S03]  /*0860*/  NOP ;  /* 0x0000000000007918 */ /* 0x000fc60000000000 */
[----:B------:R-:W-:Y:S04]  /*0870*/  @!P1 LDS R0, [R2+0x8] ;  /* 0x0000080002009984 */ /* 0x000fe80000000800 */
[----:B------:R-:W2:Y:S02]  /*0880*/  @!P1 LDS R3, [R2] ;  /* 0x0000000002039984 */ /* 0x000ea40000000800 */
[----:B--2---:R-:W-:Y:S01]  /*0890*/  @!P1 FADD R3, R0, R3 ;  /* 0x0000000300039221 */ /* 0x004fe20000000000 */
[----:B-1----:R-:W-:-:S04]  /*08a0*/  @!P2 LEA R0, R5, R4, 0x18 ;  /* 0x000000040500a211 */ /* 0x002fc800078ec0ff */
[----:B------:R-:W-:Y:S01]  /*08b0*/  @!P1 STS [R2], R3 ;  /* 0x0000000302009388 */ /* 0x000fe20000000800 */
[----:B------:R-:W-:-:S03]  /*08c0*/  NOP ;  /* 0x0000000000007918 */ /* 0x000fc60000000000 */
[----:B------:R-:W-:Y:S04]  /*08d0*/  @!P2 LDS R0, [R0+0x4] ;  /* 0x000004000000a984 */ /* 0x000fe80000000800 */
[----:B------:R-:W1:Y:S02]  /*08e0*/  @!P2 LDS R5, [R2] ;  /* 0x000000000205a984 */ /* 0x000e640000000800 */
[----:B-1----:R-:W-:-:S05]  /*08f0*/  @!P2 FADD R5, R0, R5 ;  /* 0x000000050005a221 */ /* 0x002fca0000000000 */
[----:B------:R1:W-:Y:S01]  /*0900*/  @!P2 STS [R2], R5 ;  /* 0x000000050200a388 */ /* 0x0003e20000000800 */
[----:B------:R-:W-:Y:S01]  /*0910*/  NOP ;  /* 0x0000000000007918 */ /* 0x000fe20000000000 */
[----:B------:R-:W-:Y:S05]  /*0920*/  @P2 EXIT ;  /* 0x000000000000294d */ /* 0x000fea0003800000 */
[----:B------:R-:W2:Y:S01]  /*0930*/  S2UR UR5, SR_CgaCtaId ;  /* 0x00000000000579c3 */ /* 0x000ea20000008800 */
[----:B------:R-:W-:Y:S02]  /*0940*/  UMOV UR4, 0x400 ;  /* 0x0000040000047882 */ /* 0x000fe40000000000 */
[----:B--2---:R-:W-:-:S09]  /*0950*/  ULEA UR4, UR5, UR4, 0x18 ;  /* 0x0000000405047291 */ /* 0x004fd2000f8ec0ff */
[----:B------:R-:W0:Y:S02]  /*0960*/  LDS R0, [UR4] ;  /* 0x00000004ff007984 */ /* 0x000e240008000800 */
[----:B01----:R-:W-:Y:S01]  /*0970*/  IADD3 R2, PT, PT, R0, -0xd000000, RZ ;  /* 0xf300000000027810 */ /* 0x003fe20007ffe0ff */
[----:B------:R0:W1:Y:S03]  /*0980*/  MUFU.RSQ R3, R0 ;  /* 0x0000000000037308 */ /* 0x0000660000001400 */
[----:B------:R-:W-:-:S13]  /*0990*/  ISETP.GT.U32.AND P0, PT, R2, 0x727fffff, PT ;  /* 0x727fffff0200780c */ /* 0x000fda0003f04070 */
[----:B0-----:R-:W-:Y:S05]  /*09a0*/  @!P0 BRA `(.L_x_41) ;  /* 0x00000000000c8947 */ /* 0x001fea0003800000 */
[----:B------:R-:W-:-:S07]  /*09b0*/  MOV R4, 0x9d0 ;  /* 0x000009d000047802 */ /* 0x000fce0000000f00 */
[----:B-1----:R-:W-:Y:S05]  /*09c0*/  CALL.REL.NOINC `($__internal_1_$__cuda_sm20_sqrt_rn_f32_slowpath) ;  /* 0x00000000002c7944 */ /* 0x002fea0003c00000 */
[----:B------:R-:W-:Y:S05]  /*09d0*/  BRA `(.L_x_42) ;  /* 0x0000000000107947 */ /* 0x000fea0003800000 */
.L_x_41:
[----:B-1----:R-:W-:Y:S01]  /*09e0*/  FMUL.FTZ R5, R0, R3 ;  /* 0x0000000300057220 */ /* 0x002fe20000410000 */
[----:B------:R-:W-:-:S03]  /*09f0*/  FMUL.FTZ R3, R3, 0.5 ;  /* 0x3f00000003037820 */ /* 0x000fc60000410000 */
[----:B------:R-:W-:-:S04]  /*0a00*/  FFMA R0, -R5, R5, R0 ;  /* 0x0000000505007223 */ /* 0x000fc80000000100 */
[----:B------:R-:W-:-:S07]  /*0a10*/  FFMA R5, R0, R3, R5 ;  /* 0x0000000300057223 */ /* 0x000fce0000000005 */
.L_x_42:
[----:B------:R-:W0:Y:S08]  /*0a20*/  LDC.64 R6, c[0x0][0x398] ;  /* 0x0000e600ff067b82 */ /* 0x000e300000000a00 */
[----:B------:R-:W1:Y:S01]  /*0a30*/  LDC.64 R2, c[0x0][0x390] ;  /* 0x0000e400ff027b82 */ /* 0x000e620000000a00 */
[----:B0-----:R-:W-:-:S04]  /*0a40*/  IMAD R7, R6, UR8, R7 ;  /* 0x0000000806077c24 */ /* 0x001fc8000f8e0207 */
[----:B-1----:R-:W-:-:S05]  /*0a50*/  IMAD.WIDE.U32 R2, R7, 0x4, R2 ;  /* 0x0000000407027825 */ /* 0x002fca00078e0002 */
[----:B------:R-:W-:Y:S01]  /*0a60*/  STG.E desc[UR6][R2.64], R5 ;  /* 0x0000000502007986 */ /* 0x000fe2000c101906 */
[----:B------:R-:W-:Y:S05]  /*0a70*/  EXIT ;  /* 0x000000000000794d */ /* 0x000fea0003800000 */
        .weak           $__internal_1_$__cuda_sm20_sqrt_rn_f32_slowpath
        .type           $__internal_1_$__cuda_sm20_sqrt_rn_f32_slowpath,@function
        .size           $__internal_1_$__cuda_sm20_sqrt_rn_f32_slowpath,(.L_x_46 - $__internal_1_$__cuda_sm20_sqrt_rn_f32_slowpath)
$__internal_1_$__cuda_sm20_sqrt_rn_f32_slowpath:
[----:B------:R-:W-:-:S13]  /*0a80*/  LOP3.LUT P0, RZ, R0, 0x7fffffff, RZ, 0xc0, !PT ;  /* 0x7fffffff00ff7812 */ /* 0x000fda000780c0ff */
[----:B------:R-:W-:Y:S01]  /*0a90*/  @!P0 MOV R2, R0 ;  /* 0x0000000000028202 */ /* 0x000fe20000000f00 */
[----:B------:R-:W-:Y:S06]  /*0aa0*/  @!P0 BRA `(.L_x_43) ;  /* 0x0000000000448947 */ /* 0x000fec0003800000 */
[----:B------:R-:W-:-:S13]  /*0ab0*/  FSETP.GEU.FTZ.AND P0, PT, R0, RZ, PT ;  /* 0x000000ff0000720b */ /* 0x000fda0003f1e000 */
[----:B------:R-:W-:Y:S01]  /*0ac0*/  @!P0 MOV R2, 0x7fffffff ;  /* 0x7fffffff00028802 */ /* 0x000fe20000000f00 */
[----:B------:R-:W-:Y:S06]  /*0ad0*/  @!P0 BRA `(.L_x_43) ;  /* 0x0000000000388947 */ /* 0x000fec0003800000 */
[----:B------:R-:W-:-:S13]  /*0ae0*/  FSETP.GTU.FTZ.AND P0, PT, |R0|, +INF , PT ;  /* 0x7f8000000000780b */ /* 0x000fda0003f1c200 */
[----:B------:R-:W-:Y:S01]  /*0af0*/  @P0 FADD.FTZ R2, R0, 1 ;  /* 0x3f80000000020421 */ /* 0x000fe20000010000 */
[----:B------:R-:W-:Y:S06]  /*0b00*/  @P0 BRA `(.L_x_43) ;  /* 0x00000000002c0947 */ /* 0x000fec0003800000 */
[----:B------:R-:W-:-:S13]  /*0b10*/  FSETP.NEU.FTZ.AND P0, PT, |R0|, +INF , PT ;  /* 0x7f8000000000780b */ /* 0x000fda0003f1d200 */
[----:B------:R-:W-:Y:S01]  /*0b20*/  @!P0 MOV R2, R0 ;  /* 0x0000000000028202 */ /* 0x000fe20000000f00 */
[----:B------:R-:W-:Y:S06]  /*0b30*/  @!P0 BRA `(.L_x_43) ;  /* 0x0000000000208947 */ /* 0x000fec0003800000 */
[----:B------:R-:W-:-:S04]  /*0b40*/  FFMA R0, R0, 1.84467440737095516160e+19, RZ ;  /* 0x5f80000000007823 */ /* 0x000fc800000000ff */
[----:B------:R-:W0:Y:S02]  /*0b50*/  MUFU.RSQ R3, R0 ;  /* 0x0000000000037308 */ /* 0x000e240000001400 */
[----:B0-----:R-:W-:Y:S01]  /*0b60*/  FMUL.FTZ R5, R0, R3 ;  /* 0x0000000300057220 */ /* 0x001fe20000410000 */
[----:B------:R-:W-:-:S03]  /*0b70*/  FMUL.FTZ R3, R3, 0.5 ;  /* 0x3f00000003037820 */ /* 0x000fc60000410000 */
[----:B------:R-:W-:-:S04]  /*0b80*/  FADD.FTZ R2, -R5, -RZ ;  /* 0x800000ff05027221 */ /* 0x000fc80000010100 */
[----:B------:R-:W-:-:S04]  /*0b90*/  FFMA R2, R5, R2, R0 ;  /* 0x0000000205027223 */ /* 0x000fc80000000000 */
[----:B------:R-:W-:-:S04]  /*0ba0*/  FFMA R2, R2, R3, R5 ;  /* 0x0000000302027223 */ /* 0x000fc80000000005 */
[----:B------:R-:W-:-:S07]  /*0bb0*/  FMUL.FTZ R2, R2, 2.3283064365386962891e-10 ;  /* 0x2f80000002027820 */ /* 0x000fce0000410000 */
.L_x_43:
[----:B------:R-:W-:Y:S01]  /*0bc0*/  HFMA2 R3, -RZ, RZ, 0, 0 ;  /* 0x00000000ff037431 */ /* 0x000fe200000001ff */
[----:B------:R-:W-:Y:S02]  /*0bd0*/  MOV R5, R2 ;  /* 0x0000000200057202 */ /* 0x000fe40000000f00 */
[----:B------:R-:W-:-:S04]  /*0be0*/  MOV R2, R4 ;  /* 0x0000000400027202 */ /* 0x000fc80000000f00 */
[----:B------:R-:W-:Y:S05]  /*0bf0*/  RET.REL.NODEC R2 `(_Z13calDistKernelPKfS0_Pfiiii) ;  /* 0xfffffff402007950 */ /* 0x000fea0003c3ffff */
.L_x_44:
        /* <DEDUP_REMOVED lines=16> */
.L_x_46:


//--------------------- .nv.shared._Z4initIiEvPT_S0_i --------------------------
	.section	.nv.shared._Z4initIiEvPT_S0_i,"aw",@nobits
	.sectionflags	@""
	.align	16
	.zero		1024


//--------------------- .nv.shared.reserved.0     --------------------------
	.section	.nv.shared.reserved.0,"aw",@nobits
	.weak		__nv_reservedSMEM_offset_0_alias
	.size		__nv_reservedSMEM_offset_0_alias, 0, 64
	.other		__nv_reservedSMEM_offset_0_alias,@"STO_CUDA_RESERVED_SHARED STV_DEFAULT"
__nv_reservedSMEM_offset_0_alias:
	.zero		0
	.zero		64


//--------------------- .nv.shared._Z4initIfEvPT_S0_i --------------------------
	.section	.nv.shared._Z4initIfEvPT_S0_i,"aw",@nobits
	.sectionflags	@""
	.align	16
	.zero		1024


//--------------------- .nv.shared._Z6updatePKfPfPiS2_ii --------------------------
	.section	.nv.shared._Z6updatePKfPfPiS2_ii,"aw",@nobits
	.sectionflags	@""
	.align	16
	.zero		1024


//--------------------- .nv.shared._Z12countClusterPiS_i --------------------------
	.section	.nv.shared._Z12countClusterPiS_i,"aw",@nobits
	.sectionflags	@""
	.align	16
	.zero		1024


//--------------------- .nv.shared._Z9reduceSumPfS_i --------------------------
	.section	.nv.shared._Z9reduceSumPfS_i,"aw",@nobits
	.sectionflags	@""
	.align	16
	.zero		1024


//--------------------- .nv.shared._Z9reduceMinPfPiS0_iiS_ --------------------------
	.section	.nv.shared._Z9reduceMinPfPiS0_iiS_,"aw",@nobits
	.sectionflags	@""
	.align	16
	.zero		1024


//--------------------- .nv.shared._Z13calDistKernelPKfS0_Pfiiii --------------------------
	.section	.nv.shared._Z13calDistKernelPKfS0_Pfiiii,"aw",@nobits
	.sectionflags	@""
	.align	16
	.zero		1024


//--------------------- .nv.constant0._Z4initIiEvPT_S0_i --------------------------
	.section	.nv.constant0._Z4initIiEvPT_S0_i,"a",@progbits
	.sectionflags	@""
	.align	4
.nv.constant0._Z4initIiEvPT_S0_i:
	.zero		912


//--------------------- .nv.constant0._Z4initIfEvPT_S0_i --------------------------
	.section	.nv.constant0._Z4initIfEvPT_S0_i,"a",@progbits
	.sectionflags	@""
	.align	4
.nv.constant0._Z4initIfEvPT_S0_i:
	.zero		912


//--------------------- .nv.constant0._Z6updatePKfPfPiS2_ii --------------------------
	.section	.nv.constant0._Z6updatePKfPfPiS2_ii,"a",@progbits
	.sectionflags	@""
	.align	4
.nv.constant0._Z6updatePKfPfPiS2_ii:
	.zero		936


//--------------------- .nv.constant0._Z12countClusterPiS_i --------------------------
	.section	.nv.constant0._Z12countClusterPiS_i,"a",@progbits
	.sectionflags	@""
	.align	4
.nv.constant0._Z12countClusterPiS_i:
	.zero		916


//--------------------- .nv.constant0._Z9reduceSumPfS_i --------------------------
	.section	.nv.constant0._Z9reduceSumPfS_i,"a",@progbits
	.sectionflags	@""
	.align	4
.nv.constant0._Z9reduceSumPfS_i:
	.zero		916


//--------------------- .nv.constant0._Z9reduceMinPfPiS0_iiS_ --------------------------
	.section	.nv.constant0._Z9reduceMinPfPiS0_iiS_,"a",@progbits
	.sectionflags	@""
	.align	4
.nv.constant0._Z9reduceMinPfPiS0_iiS_:
	.zero		936


//--------------------- .nv.constant0._Z13calDistKernelPKfS0_Pfiiii --------------------------
	.section	.nv.constant0._Z13calDistKernelPKfS0_Pfiiii,"a",@progbits
	.sectionflags	@""
	.align	4
.nv.constant0._Z13calDistKernelPKfS0_Pfiiii:
	.zero		936


//--------------------- SYMBOLS --------------------------

	.type		.nv.reservedSmem.offset0,@object
	.size		.nv.reservedSmem.offset0,0x4
	.type		.nv.reservedSmem.cap,@object
	.size		.nv.reservedSmem.cap,0x4
